	.target	sm_90a

	.elftype	@"ET_EXEC"


//--------------------- .note.nv.tkinfo           --------------------------
	.section	.note.nv.tkinfo,"",@"SHT_NOTE"
	.sectionflags	@"SHF_NOTE_NV_TKINFO"
	.tkinfo
        /*0018*/ 	.word	0x00000002
        /*0030*/ 	.string	""
        /*0030*/ 	.string	"ptxas"
        /*0030*/ 	.string	"Cuda compilation tools, release 13.0, V13.0.88"
        /*0030*/ 	.string	"Build cuda_13.0.r13.0/compiler.36424714_0"
        /*0030*/ 	.string	"-arch sm_90a -m 64 "



//--------------------- .note.nv.cuinfo           --------------------------
	.section	.note.nv.cuinfo,"",@"SHT_NOTE"
	.sectionflags	@"SHF_NOTE_NV_CUINFO"
        /*0018*/ 	.short	0x0002
        /*001a*/ 	.short	0x005a
        /*001c*/ 	.short	0x0082
	.zero		2


//--------------------- .nv.info                  --------------------------
	.section	.nv.info,"",@"SHT_CUDA_INFO"
	.align	4


	//----- nvinfo : EIATTR_REGCOUNT
	.align		4
        /*0000*/ 	.byte	0x04, 0x2f
        /*0002*/ 	.short	(.L_18 - .L_17)
	.align		4
.L_17:
        /*0004*/ 	.word	index@(_ZN7cutlass13device_kernelINS_4gemm6kernel13GemmUniversalIN4cute5tupleIJiiiiEEENS1_10collective13CollectiveMmaINS1_34MainloopSm90TmaGmmaWarpSpecializedILi4ENS5_IJNS4_1CILi1EEESB_SB_EEENS1_35KernelTmaWarpSpecializedCooperativeEEENS5_IJNSA_ILi256EEENSA_ILi128EEENSA_ILi64EEEEEENS_6half_tENS5_IJlSB_lEEESJ_SK_NS4_8TiledMMAINS4_8MMA_AtomIJNS4_4SM904GMMA26MMA_64x128x16_F32F16F16_SSILNSO_5MajorE0ELSQ_0ELNSO_7ScaleInE1ELSR_1EEEEEENS4_6LayoutINS5_IJNSA_ILi2EEESB_SB_EEENS5_IJSB_NSA_ILi0EEESX_EEEEENS5_IJNS4_10UnderscoreES10_S10_EEEEENS4_13SM90_TMA_LOADENS4_14ComposedLayoutINS4_7SwizzleILi3ELi4ELi3EEENS4_18smem_ptr_flag_bitsILi16EEENSU_INS5_IJNSA_ILi8EEESH_EEENS5_IJSH_SB_EEEEEEEvNS4_8identityES13_S1D_vS1E_EENS_8epilogue10collective18CollectiveEpilogueINS1G_22Sm90TmaWarpSpecializedILi4ELi2ELi16ELb1ELb0EEEJSI_NS5_IJSG_NSA_ILi32EEEEEESJ_SK_SJ_SK_NS1G_6fusion15FusionCallbacksIS1K_NS1N_13LinCombEltActINS1G_6thread4ReLuESJ_fSJ_fLNS_15FloatRoundStyleE2EEESI_S1M_JEEES13_NS14_INS15_ILi2ELi4ELi3EEES18_NSU_INS5_IJS19_S1L_EEENS5_IJS1L_SB_EEEEEEENS4_17SM75_U32x4_LDSM_NENS4_14SM90_TMA_STOREES1Z_NS4_17SM90_U32x4_STSM_NENS4_9Copy_AtomIJS22_SJ_EEEvEEEvvEEEEvNT_6ParamsE)
        /*0008*/ 	.word	0x000000a8


	//----- nvinfo : EIATTR_FRAME_SIZE
	.align		4
.L_18:
        /*000c*/ 	.byte	0x04, 0x11
        /*000e*/ 	.short	(.L_20 - .L_19)
	.align		4
.L_19:
        /*0010*/ 	.word	index@(_ZN7cutlass13device_kernelINS_4gemm6kernel13GemmUniversalIN4cute5tupleIJiiiiEEENS1_10collective13CollectiveMmaINS1_34MainloopSm90TmaGmmaWarpSpecializedILi4ENS5_IJNS4_1CILi1EEESB_SB_EEENS1_35KernelTmaWarpSpecializedCooperativeEEENS5_IJNSA_ILi256EEENSA_ILi128EEENSA_ILi64EEEEEENS_6half_tENS5_IJlSB_lEEESJ_SK_NS4_8TiledMMAINS4_8MMA_AtomIJNS4_4SM904GMMA26MMA_64x128x16_F32F16F16_SSILNSO_5MajorE0ELSQ_0ELNSO_7ScaleInE1ELSR_1EEEEEENS4_6LayoutINS5_IJNSA_ILi2EEESB_SB_EEENS5_IJSB_NSA_ILi0EEESX_EEEEENS5_IJNS4_10UnderscoreES10_S10_EEEEENS4_13SM90_TMA_LOADENS4_14ComposedLayoutINS4_7SwizzleILi3ELi4ELi3EEENS4_18smem_ptr_flag_bitsILi16EEENSU_INS5_IJNSA_ILi8EEESH_EEENS5_IJSH_SB_EEEEEEEvNS4_8identityES13_S1D_vS1E_EENS_8epilogue10collective18CollectiveEpilogueINS1G_22Sm90TmaWarpSpecializedILi4ELi2ELi16ELb1ELb0EEEJSI_NS5_IJSG_NSA_ILi32EEEEEESJ_SK_SJ_SK_NS1G_6fusion15FusionCallbacksIS1K_NS1N_13LinCombEltActINS1G_6thread4ReLuESJ_fSJ_fLNS_15FloatRoundStyleE2EEESI_S1M_JEEES13_NS14_INS15_ILi2ELi4ELi3EEES18_NSU_INS5_IJS19_S1L_EEENS5_IJS1L_SB_EEEEEEENS4_17SM75_U32x4_LDSM_NENS4_14SM90_TMA_STOREES1Z_NS4_17SM90_U32x4_STSM_NENS4_9Copy_AtomIJS22_SJ_EEEvEEEvvEEEEvNT_6ParamsE)
        /*0014*/ 	.word	0x00000000


	//----- nvinfo : EIATTR_MIN_STACK_SIZE
	.align		4
.L_20:
        /*0018*/ 	.byte	0x04, 0x12
        /*001a*/ 	.short	(.L_22 - .L_21)
	.align		4
.L_21:
        /*001c*/ 	.word	index@(_ZN7cutlass13device_kernelINS_4gemm6kernel13GemmUniversalIN4cute5tupleIJiiiiEEENS1_10collective13CollectiveMmaINS1_34MainloopSm90TmaGmmaWarpSpecializedILi4ENS5_IJNS4_1CILi1EEESB_SB_EEENS1_35KernelTmaWarpSpecializedCooperativeEEENS5_IJNSA_ILi256EEENSA_ILi128EEENSA_ILi64EEEEEENS_6half_tENS5_IJlSB_lEEESJ_SK_NS4_8TiledMMAINS4_8MMA_AtomIJNS4_4SM904GMMA26MMA_64x128x16_F32F16F16_SSILNSO_5MajorE0ELSQ_0ELNSO_7ScaleInE1ELSR_1EEEEEENS4_6LayoutINS5_IJNSA_ILi2EEESB_SB_EEENS5_IJSB_NSA_ILi0EEESX_EEEEENS5_IJNS4_10UnderscoreES10_S10_EEEEENS4_13SM90_TMA_LOADENS4_14ComposedLayoutINS4_7SwizzleILi3ELi4ELi3EEENS4_18smem_ptr_flag_bitsILi16EEENSU_INS5_IJNSA_ILi8EEESH_EEENS5_IJSH_SB_EEEEEEEvNS4_8identityES13_S1D_vS1E_EENS_8epilogue10collective18CollectiveEpilogueINS1G_22Sm90TmaWarpSpecializedILi4ELi2ELi16ELb1ELb0EEEJSI_NS5_IJSG_NSA_ILi32EEEEEESJ_SK_SJ_SK_NS1G_6fusion15FusionCallbacksIS1K_NS1N_13LinCombEltActINS1G_6thread4ReLuESJ_fSJ_fLNS_15FloatRoundStyleE2EEESI_S1M_JEEES13_NS14_INS15_ILi2ELi4ELi3EEES18_NSU_INS5_IJS19_S1L_EEENS5_IJS1L_SB_EEEEEEENS4_17SM75_U32x4_LDSM_NENS4_14SM90_TMA_STOREES1Z_NS4_17SM90_U32x4_STSM_NENS4_9Copy_AtomIJS22_SJ_EEEvEEEvvEEEEvNT_6ParamsE)
        /*0020*/ 	.word	0x00000000
.L_22:


//--------------------- .nv.compat                --------------------------
	.section	.nv.compat,"",@"SHT_CUDA_COMPAT_INFO"
	.align	4
        /*0000*/ 	.byte	0x02, 0x09, 0x01, 0x00, 0x02, 0x02, 0x04, 0x00, 0x02, 0x05, 0x05, 0x00, 0x03, 0x07, 0x01, 0x01
        /*0010*/ 	.byte	0x02, 0x03, 0x01, 0x00, 0x02, 0x06, 0x01, 0x00, 0x04, 0x0b, 0x08, 0x00, 0x00, 0x00, 0x00, 0x00
        /*0020*/ 	.byte	0x00, 0x00, 0x00, 0x00


//--------------------- .nv.info._ZN7cutlass13device_kernelINS_4gemm6kernel13GemmUniversalIN4cute5tupleIJiiiiEEENS1_10collective13CollectiveMmaINS1_34MainloopSm90TmaGmmaWarpSpecializedILi4ENS5_IJNS4_1CILi1EEESB_SB_EEENS1_35KernelTmaWarpSpecializedCooperativeEEENS5_IJNSA_ILi256EEENSA_ILi128EEENSA_ILi64EEEEEENS_6half_tENS5_IJlSB_lEEESJ_SK_NS4_8TiledMMAINS4_8MMA_AtomIJNS4_4SM904GMMA26MMA_64x128x16_F32F16F16_SSILNSO_5MajorE0ELSQ_0ELNSO_7ScaleInE1ELSR_1EEEEEENS4_6LayoutINS5_IJNSA_ILi2EEESB_SB_EEENS5_IJSB_NSA_ILi0EEESX_EEEEENS5_IJNS4_10UnderscoreES10_S10_EEEEENS4_13SM90_TMA_LOADENS4_14ComposedLayoutINS4_7SwizzleILi3ELi4ELi3EEENS4_18smem_ptr_flag_bitsILi16EEENSU_INS5_IJNSA_ILi8EEESH_EEENS5_IJSH_SB_EEEEEEEvNS4_8identityES13_S1D_vS1E_EENS_8epilogue10collective18CollectiveEpilogueINS1G_22Sm90TmaWarpSpecializedILi4ELi2ELi16ELb1ELb0EEEJSI_NS5_IJSG_NSA_ILi32EEEEEESJ_SK_SJ_SK_NS1G_6fusion15FusionCallbacksIS1K_NS1N_13LinCombEltActINS1G_6thread4ReLuESJ_fSJ_fLNS_15FloatRoundStyleE2EEESI_S1M_JEEES13_NS14_INS15_ILi2ELi4ELi3EEES18_NSU_INS5_IJS19_S1L_EEENS5_IJS1L_SB_EEEEEEENS4_17SM75_U32x4_LDSM_NENS4_14SM90_TMA_STOREES1Z_NS4_17SM90_U32x4_STSM_NENS4_9Copy_AtomIJS22_SJ_EEEvEEEvvEEEEvNT_6ParamsE --------------------------
	.section	.nv.info._ZN7cutlass13device_kernelINS_4gemm6kernel13GemmUniversalIN4cute5tupleIJiiiiEEENS1_10collective13CollectiveMmaINS1_34MainloopSm90TmaGmmaWarpSpecializedILi4ENS5_IJNS4_1CILi1EEESB_SB_EEENS1_35KernelTmaWarpSpecializedCooperativeEEENS5_IJNSA_ILi256EEENSA_ILi128EEENSA_ILi64EEEEEENS_6half_tENS5_IJlSB_lEEESJ_SK_NS4_8TiledMMAINS4_8MMA_AtomIJNS4_4SM904GMMA26MMA_64x128x16_F32F16F16_SSILNSO_5MajorE0ELSQ_0ELNSO_7ScaleInE1ELSR_1EEEEEENS4_6LayoutINS5_IJNSA_ILi2EEESB_SB_EEENS5_IJSB_NSA_ILi0EEESX_EEEEENS5_IJNS4_10UnderscoreES10_S10_EEEEENS4_13SM90_TMA_LOADENS4_14ComposedLayoutINS4_7SwizzleILi3ELi4ELi3EEENS4_18smem_ptr_flag_bitsILi16EEENSU_INS5_IJNSA_ILi8EEESH_EEENS5_IJSH_SB_EEEEEEEvNS4_8identityES13_S1D_vS1E_EENS_8epilogue10collective18CollectiveEpilogueINS1G_22Sm90TmaWarpSpecializedILi4ELi2ELi16ELb1ELb0EEEJSI_NS5_IJSG_NSA_ILi32EEEEEESJ_SK_SJ_SK_NS1G_6fusion15FusionCallbacksIS1K_NS1N_13LinCombEltActINS1G_6thread4ReLuESJ_fSJ_fLNS_15FloatRoundStyleE2EEESI_S1M_JEEES13_NS14_INS15_ILi2ELi4ELi3EEES18_NSU_INS5_IJS19_S1L_EEENS5_IJS1L_SB_EEEEEEENS4_17SM75_U32x4_LDSM_NENS4_14SM90_TMA_STOREES1Z_NS4_17SM90_U32x4_STSM_NENS4_9Copy_AtomIJS22_SJ_EEEvEEEvvEEEEvNT_6ParamsE,"",@"SHT_CUDA_INFO"
	.sectionflags	@""
	.align	4


	//----- nvinfo : EIATTR_CUDA_API_VERSION
	.align		4
        /*0000*/ 	.byte	0x04, 0x37
        /*0002*/ 	.short	(.L_24 - .L_23)
.L_23:
        /*0004*/ 	.word	0x00000082


	//----- nvinfo : EIATTR_KPARAM_INFO
	.align		4
.L_24:
        /*0008*/ 	.byte	0x04, 0x17
        /*000a*/ 	.short	(.L_26 - .L_25)
.L_25:
        /*000c*/ 	.word	0x00000000
        /*0010*/ 	.short	0x0000
        /*0012*/ 	.short	0x0070
        /*0014*/ 	.byte	0x00, 0xf0, 0x01, 0x1c


	//----- nvinfo : EIATTR_SPARSE_MMA_MASK
	.align		4
.L_26:
        /*0018*/ 	.byte	0x03, 0x50
        /*001a*/ 	.short	0x0000


	//----- nvinfo : EIATTR_MAXREG_COUNT
	.align		4
        /*001c*/ 	.byte	0x03, 0x1b
        /*001e*/ 	.short	0x00a8


	//----- nvinfo : EIATTR_NUM_BARRIERS
	.align		4
        /*0020*/ 	.byte	0x02, 0x4c
        /*0022*/ 	.byte	0x02
	.zero		1


	//----- nvinfo : EIATTR_EXTERNS
	.align		4
        /*0024*/ 	.byte	0x04, 0x0f
        /*0026*/ 	.short	(.L_28 - .L_27)


	//   ....[0]....
	.align		4
.L_27:
        /*0028*/ 	.word	index@(__assertfail)


	//----- nvinfo : EIATTR_MERCURY_ISA_VERSION
	.align		4
.L_28:
        /*002c*/ 	.byte	0x03, 0x5f
        /*002e*/ 	.short	0x0101


	//----- nvinfo : EIATTR_INT_WARP_WIDE_INSTR_OFFSETS
	.align		4
        /*0030*/ 	.byte	0x04, 0x31
        /*0032*/ 	.short	(.L_30 - .L_29)


	//   ....[0]....
.L_29:
        /*0034*/ 	.word	0x000008c0


	//   ....[1]....
        /*0038*/ 	.word	0x000008d0


	//   ....[2]....
        /*003c*/ 	.word	0x00000950


	//----- nvinfo : EIATTR_COOP_GROUP_MASK_REGIDS
	.align		4
.L_30:
        /*0040*/ 	.byte	0x04, 0x29
        /*0042*/ 	.short	(.L_32 - .L_31)


	//   ....[0]....
.L_31:
        /*0044*/ 	.word	0xffffffff


	//   ....[1]....
        /*0048*/ 	.word	0xffffffff


	//   ....[2]....
        /*004c*/ 	.word	0xffffffff


	//   ....[3]....
        /*0050*/ 	.word	0xffffffff


	//   ....[4]....
        /*0054*/ 	.word	0xffffffff


	//   ....[5]....
        /*0058*/ 	.word	0xffffffff


	//----- nvinfo : EIATTR_COOP_GROUP_INSTR_OFFSETS
	.align		4
.L_32:
        /*005c*/ 	.byte	0x04, 0x28
        /*005e*/ 	.short	(.L_34 - .L_33)


	//   ....[0]....
.L_33:
        /*0060*/ 	.word	0x00000070


	//   ....[1]....
        /*0064*/ 	.word	0x00000080


	//   ....[2]....
        /*0068*/ 	.word	0x00000440


	//   ....[3]....
        /*006c*/ 	.word	0x000005d0


	//   ....[4]....
        /*0070*/ 	.word	0x00000780


	//   ....[5]....
        /*0074*/ 	.word	0x000014a0


	//----- nvinfo : EIATTR_REG_RECONFIG
	.align		4
.L_34:
        /*0078*/ 	.byte	0x01, 0x54
	.zero		2


	//----- nvinfo : EIATTR_SYSCALL_OFFSETS
	.align		4
        /*007c*/ 	.byte	0x04, 0x46
        /*007e*/ 	.short	(.L_36 - .L_35)


	//   ....[0]....
.L_35:
        /*0080*/ 	.word	0x00001660


	//   ....[1]....
        /*0084*/ 	.word	0x00002300


	//   ....[2]....
        /*0088*/ 	.word	0x000023f0


	//----- nvinfo : EIATTR_MBARRIER_INSTR_OFFSETS
	.align		4
.L_36:
        /*008c*/ 	.byte	0x04, 0x39
        /*008e*/ 	.short	(.L_38 - .L_37)


	//   ....[0]....
.L_37:
        /*0090*/ 	.word	0x00000540
        /*0094*/ 	.word	0x000000ff
        /*0098*/ 	.word	0x00000000
        /*009c*/ 	.short	0x0100
        /*009e*/ 	.byte	0x08
	.zero		1


	//   ....[1]....
        /*00a0*/ 	.word	0x00000550
        /*00a4*/ 	.word	0x000000ff
        /*00a8*/ 	.word	0x00000020
        /*00ac*/ 	.short	0x0100
        /*00ae*/ 	.byte	0x08
	.zero		1


	//   ....[2]....
        /*00b0*/ 	.word	0x00000560
        /*00b4*/ 	.word	0x000000ff
        /*00b8*/ 	.word	0x00000008
        /*00bc*/ 	.short	0x0100
        /*00be*/ 	.byte	0x08
	.zero		1


	//   ....[3]....
        /*00c0*/ 	.word	0x00000570
        /*00c4*/ 	.word	0x000000ff
        /*00c8*/ 	.word	0x00000028
        /*00cc*/ 	.short	0x0100
        /*00ce*/ 	.byte	0x08
	.zero		1


	//   ....[4]....
        /*00d0*/ 	.word	0x00000580
        /*00d4*/ 	.word	0x000000ff
        /*00d8*/ 	.word	0x00000010
        /*00dc*/ 	.short	0x0100
        /*00de*/ 	.byte	0x08
	.zero		1


	//   ....[5]....
        /*00e0*/ 	.word	0x00000590
        /*00e4*/ 	.word	0x000000ff
        /*00e8*/ 	.word	0x00000030
        /*00ec*/ 	.short	0x0100
        /*00ee*/ 	.byte	0x08
	.zero		1


	//   ....[6]....
        /*00f0*/ 	.word	0x000005a0
        /*00f4*/ 	.word	0x000000ff
        /*00f8*/ 	.word	0x00000018
        /*00fc*/ 	.short	0x0100
        /*00fe*/ 	.byte	0x08
	.zero		1


	//   ....[7]....
        /*0100*/ 	.word	0x000005b0
        /*0104*/ 	.word	0x000000ff
        /*0108*/ 	.word	0x00000038
        /*010c*/ 	.short	0x0100
        /*010e*/ 	.byte	0x08
	.zero		1


	//   ....[8]....
        /*0110*/ 	.word	0x000006f0
        /*0114*/ 	.word	0x000000ff
        /*0118*/ 	.word	0x00000040
        /*011c*/ 	.short	0x0100
        /*011e*/ 	.byte	0x08
	.zero		1


	//   ....[9]....
        /*0120*/ 	.word	0x00000700
        /*0124*/ 	.word	0x000000ff
        /*0128*/ 	.word	0x00000060
        /*012c*/ 	.short	0x0100
        /*012e*/ 	.byte	0x08
	.zero		1


	//   ....[10]....
        /*0130*/ 	.word	0x00000710
        /*0134*/ 	.word	0x000000ff
        /*0138*/ 	.word	0x00000048
        /*013c*/ 	.short	0x0100
        /*013e*/ 	.byte	0x08
	.zero		1


	//   ....[11]....
        /*0140*/ 	.word	0x00000720
        /*0144*/ 	.word	0x000000ff
        /*0148*/ 	.word	0x00000068
        /*014c*/ 	.short	0x0100
        /*014e*/ 	.byte	0x08
	.zero		1


	//   ....[12]....
        /*0150*/ 	.word	0x00000730
        /*0154*/ 	.word	0x000000ff
        /*0158*/ 	.word	0x00000050
        /*015c*/ 	.short	0x0100
        /*015e*/ 	.byte	0x08
	.zero		1


	//   ....[13]....
        /*0160*/ 	.word	0x00000740
        /*0164*/ 	.word	0x000000ff
        /*0168*/ 	.word	0x00000070
        /*016c*/ 	.short	0x0100
        /*016e*/ 	.byte	0x08
	.zero		1


	//   ....[14]....
        /*0170*/ 	.word	0x00000750
        /*0174*/ 	.word	0x000000ff
        /*0178*/ 	.word	0x00000058
        /*017c*/ 	.short	0x0100
        /*017e*/ 	.byte	0x08
	.zero		1


	//   ....[15]....
        /*0180*/ 	.word	0x00000760
        /*0184*/ 	.word	0x000000ff
        /*0188*/ 	.word	0x00000078
        /*018c*/ 	.short	0x0100
        /*018e*/ 	.byte	0x08
	.zero		1


	//   ....[16]....
        /*0190*/ 	.word	0x000009f0
        /*0194*/ 	.word	0x000000ff
        /*0198*/ 	.word	0x00000080
        /*019c*/ 	.short	0x0100
        /*019e*/ 	.byte	0x08
	.zero		1


	//   ....[17]....
        /*01a0*/ 	.word	0x00000a50
        /*01a4*/ 	.word	0x000000ff
        /*01a8*/ 	.word	0x00000088
        /*01ac*/ 	.short	0x0100
        /*01ae*/ 	.byte	0x08
	.zero		1


	//   ....[18]....
        /*01b0*/ 	.word	0x000016e0
        /*01b4*/ 	.word	0x00000003
        /*01b8*/ 	.word	0x00000000
        /*01bc*/ 	.short	0x010a
        /*01be*/ 	.byte	0x3f
	.zero		1


	//   ....[19]....
        /*01c0*/ 	.word	0x00001720
        /*01c4*/ 	.word	0x00000003
        /*01c8*/ 	.word	0x00000000
        /*01cc*/ 	.short	0x010a
        /*01ce*/ 	.byte	0x3f
	.zero		1


	//   ....[20]....
        /*01d0*/ 	.word	0x00001bd0
        /*01d4*/ 	.word	0x000000ff
        /*01d8*/ 	.word	0x00000000
        /*01dc*/ 	.short	0x010a
        /*01de*/ 	.byte	0x08
	.zero		1


	//   ....[21]....
        /*01e0*/ 	.word	0x00001c10
        /*01e4*/ 	.word	0x000000ff
        /*01e8*/ 	.word	0x00000000
        /*01ec*/ 	.short	0x010a
        /*01ee*/ 	.byte	0x08
	.zero		1


	//   ....[22]....
        /*01f0*/ 	.word	0x00001fb0
        /*01f4*/ 	.word	0x000000ff
        /*01f8*/ 	.word	0x00000000
        /*01fc*/ 	.short	0x0101
        /*01fe*/ 	.byte	0x08
	.zero		1


	//   ....[23]....
        /*0200*/ 	.word	0x00002160
        /*0204*/ 	.word	0x000000ff
        /*0208*/ 	.word	0x00000000
        /*020c*/ 	.short	0x0101
        /*020e*/ 	.byte	0x04
	.zero		1


	//   ....[24]....
        /*0210*/ 	.word	0x000028b0
        /*0214*/ 	.word	0x000000ff
        /*0218*/ 	.word	0x00000040
        /*021c*/ 	.short	0x010a
        /*021e*/ 	.byte	0x34
	.zero		1


	//   ....[25]....
        /*0220*/ 	.word	0x000030b0
        /*0224*/ 	.word	0x000000ff
        /*0228*/ 	.word	0x00000000
        /*022c*/ 	.short	0x0101
        /*022e*/ 	.byte	0x04
	.zero		1


	//   ....[26]....
        /*0230*/ 	.word	0x00003190
        /*0234*/ 	.word	0x0000000e
        /*0238*/ 	.word	0x00000040
        /*023c*/ 	.short	0x010a
        /*023e*/ 	.byte	0x3f
	.zero		1


	//   ....[27]....
        /*0240*/ 	.word	0x000037b0
        /*0244*/ 	.word	0x000000ff
        /*0248*/ 	.word	0x00000000
        /*024c*/ 	.short	0x0101
        /*024e*/ 	.byte	0x04
	.zero		1


	//   ....[28]....
        /*0250*/ 	.word	0x000038a0
        /*0254*/ 	.word	0x0000000c
        /*0258*/ 	.word	0x00000040
        /*025c*/ 	.short	0x010a
        /*025e*/ 	.byte	0x3f
	.zero		1


	//   ....[29]....
        /*0260*/ 	.word	0x00003ef0
        /*0264*/ 	.word	0x000000ff
        /*0268*/ 	.word	0x00000000
        /*026c*/ 	.short	0x0101
        /*026e*/ 	.byte	0x04
	.zero		1


	//   ....[30]....
        /*0270*/ 	.word	0x00003fe0
        /*0274*/ 	.word	0x0000000e
        /*0278*/ 	.word	0x00000040
        /*027c*/ 	.short	0x010a
        /*027e*/ 	.byte	0x3f
	.zero		1


	//   ....[31]....
        /*0280*/ 	.word	0x00004630
        /*0284*/ 	.word	0x000000ff
        /*0288*/ 	.word	0x00000000
        /*028c*/ 	.short	0x0101
        /*028e*/ 	.byte	0x04
	.zero		1


	//   ....[32]....
        /*0290*/ 	.word	0x00004710
        /*0294*/ 	.word	0x0000000d
        /*0298*/ 	.word	0x00000040
        /*029c*/ 	.short	0x010a
        /*029e*/ 	.byte	0x3f
	.zero		1


	//   ....[33]....
        /*02a0*/ 	.word	0x00004d50
        /*02a4*/ 	.word	0x000000ff
        /*02a8*/ 	.word	0x00000000
        /*02ac*/ 	.short	0x0101
        /*02ae*/ 	.byte	0x04
	.zero		1


	//   ....[34]....
        /*02b0*/ 	.word	0x00004e30
        /*02b4*/ 	.word	0x0000000d
        /*02b8*/ 	.word	0x00000040
        /*02bc*/ 	.short	0x010a
        /*02be*/ 	.byte	0x3f
	.zero		1


	//   ....[35]....
        /*02c0*/ 	.word	0x00005470
        /*02c4*/ 	.word	0x000000ff
        /*02c8*/ 	.word	0x00000000
        /*02cc*/ 	.short	0x0101
        /*02ce*/ 	.byte	0x04
	.zero		1


	//   ....[36]....
        /*02d0*/ 	.word	0x00005550
        /*02d4*/ 	.word	0x0000000d
        /*02d8*/ 	.word	0x00000040
        /*02dc*/ 	.short	0x010a
        /*02de*/ 	.byte	0x3f
	.zero		1


	//   ....[37]....
        /*02e0*/ 	.word	0x00005b90
        /*02e4*/ 	.word	0x000000ff
        /*02e8*/ 	.word	0x00000000
        /*02ec*/ 	.short	0x0101
        /*02ee*/ 	.byte	0x04
	.zero		1


	//   ....[38]....
        /*02f0*/ 	.word	0x00005c70
        /*02f4*/ 	.word	0x0000000e
        /*02f8*/ 	.word	0x00000040
        /*02fc*/ 	.short	0x010a
        /*02fe*/ 	.byte	0x3f
	.zero		1


	//   ....[39]....
        /*0300*/ 	.word	0x00006260
        /*0304*/ 	.word	0x000000ff
        /*0308*/ 	.word	0x00000000
        /*030c*/ 	.short	0x0101
        /*030e*/ 	.byte	0x04
	.zero		1


	//   ....[40]....
        /*0310*/ 	.word	0x00006c20
        /*0314*/ 	.word	0x000000ff
        /*0318*/ 	.word	0x00000000
        /*031c*/ 	.short	0x0101
        /*031e*/ 	.byte	0x04
	.zero		1


	//   ....[41]....
        /*0320*/ 	.word	0x00007300
        /*0324*/ 	.word	0x000000ff
        /*0328*/ 	.word	0x00000088
        /*032c*/ 	.short	0x010a
        /*032e*/ 	.byte	0x04
	.zero		1


	//   ....[42]....
        /*0330*/ 	.word	0x00007700
        /*0334*/ 	.word	0x000000ff
        /*0338*/ 	.word	0x00000060
        /*033c*/ 	.short	0x010a
        /*033e*/ 	.byte	0x0d
	.zero		1


	//   ....[43]....
        /*0340*/ 	.word	0x000077f0
        /*0344*/ 	.word	0x000000ff
        /*0348*/ 	.word	0x00000040
        /*034c*/ 	.short	0x010b
        /*034e*/ 	.byte	0x0d
	.zero		1


	//   ....[44]....
        /*0350*/ 	.word	0x00007850
        /*0354*/ 	.word	0x000000ff
        /*0358*/ 	.word	0x00000000
        /*035c*/ 	.short	0x0101
        /*035e*/ 	.byte	0x10
	.zero		1


	//   ....[45]....
        /*0360*/ 	.word	0x00007880
        /*0364*/ 	.word	0x000000ff
        /*0368*/ 	.word	0x00000068
        /*036c*/ 	.short	0x010a
        /*036e*/ 	.byte	0x0d
	.zero		1


	//   ....[46]....
        /*0370*/ 	.word	0x00007990
        /*0374*/ 	.word	0x000000ff
        /*0378*/ 	.word	0x00000048
        /*037c*/ 	.short	0x010b
        /*037e*/ 	.byte	0x0d
	.zero		1


	//   ....[47]....
        /*0380*/ 	.word	0x00007a00
        /*0384*/ 	.word	0x000000ff
        /*0388*/ 	.word	0x00000000
        /*038c*/ 	.short	0x0101
        /*038e*/ 	.byte	0x14
	.zero		1


	//   ....[48]....
        /*0390*/ 	.word	0x00007a30
        /*0394*/ 	.word	0x000000ff
        /*0398*/ 	.word	0x00000070
        /*039c*/ 	.short	0x010a
        /*039e*/ 	.byte	0x0d
	.zero		1


	//   ....[49]....
        /*03a0*/ 	.word	0x00007b30
        /*03a4*/ 	.word	0x000000ff
        /*03a8*/ 	.word	0x00000050
        /*03ac*/ 	.short	0x010b
        /*03ae*/ 	.byte	0x0d
	.zero		1


	//   ....[50]....
        /*03b0*/ 	.word	0x00007b90
        /*03b4*/ 	.word	0x000000ff
        /*03b8*/ 	.word	0x00000000
        /*03bc*/ 	.short	0x0101
        /*03be*/ 	.byte	0x15
	.zero		1


	//   ....[51]....
        /*03c0*/ 	.word	0x00007bc0
        /*03c4*/ 	.word	0x000000ff
        /*03c8*/ 	.word	0x00000078
        /*03cc*/ 	.short	0x010a
        /*03ce*/ 	.byte	0x0d
	.zero		1


	//   ....[52]....
        /*03d0*/ 	.word	0x00007cc0
        /*03d4*/ 	.word	0x000000ff
        /*03d8*/ 	.word	0x00000058
        /*03dc*/ 	.short	0x010b
        /*03de*/ 	.byte	0x0d
	.zero		1


	//   ....[53]....
        /*03e0*/ 	.word	0x00007d30
        /*03e4*/ 	.word	0x000000ff
        /*03e8*/ 	.word	0x00000000
        /*03ec*/ 	.short	0x0101
        /*03ee*/ 	.byte	0x1d
	.zero		1


	//   ....[54]....
        /*03f0*/ 	.word	0x00007d70
        /*03f4*/ 	.word	0x000000ff
        /*03f8*/ 	.word	0x00000060
        /*03fc*/ 	.short	0x010a
        /*03fe*/ 	.byte	0x0d
	.zero		1


	//   ....[55]....
        /*0400*/ 	.word	0x00007e60
        /*0404*/ 	.word	0x000000ff
        /*0408*/ 	.word	0x00000040
        /*040c*/ 	.short	0x010b
        /*040e*/ 	.byte	0x0d
	.zero		1


	//   ....[56]....
        /*0410*/ 	.word	0x00007ea0
        /*0414*/ 	.word	0x000000ff
        /*0418*/ 	.word	0x00000000
        /*041c*/ 	.short	0x0101
        /*041e*/ 	.byte	0x10
	.zero		1


	//   ....[57]....
        /*0420*/ 	.word	0x00007ed0
        /*0424*/ 	.word	0x000000ff
        /*0428*/ 	.word	0x00000068
        /*042c*/ 	.short	0x010a
        /*042e*/ 	.byte	0x0d
	.zero		1


	//   ....[58]....
        /*0430*/ 	.word	0x00007fd0
        /*0434*/ 	.word	0x000000ff
        /*0438*/ 	.word	0x00000048
        /*043c*/ 	.short	0x010b
        /*043e*/ 	.byte	0x0d
	.zero		1


	//   ....[59]....
        /*0440*/ 	.word	0x00008010
        /*0444*/ 	.word	0x000000ff
        /*0448*/ 	.word	0x00000000
        /*044c*/ 	.short	0x0101
        /*044e*/ 	.byte	0x14
	.zero		1


	//   ....[60]....
        /*0450*/ 	.word	0x00008050
        /*0454*/ 	.word	0x000000ff
        /*0458*/ 	.word	0x00000070
        /*045c*/ 	.short	0x010a
        /*045e*/ 	.byte	0x0d
	.zero		1


	//   ....[61]....
        /*0460*/ 	.word	0x00008130
        /*0464*/ 	.word	0x000000ff
        /*0468*/ 	.word	0x00000050
        /*046c*/ 	.short	0x010b
        /*046e*/ 	.byte	0x0d
	.zero		1


	//   ....[62]....
        /*0470*/ 	.word	0x00008170
        /*0474*/ 	.word	0x000000ff
        /*0478*/ 	.word	0x00000000
        /*047c*/ 	.short	0x0101
        /*047e*/ 	.byte	0x15
	.zero		1


	//   ....[63]....
        /*0480*/ 	.word	0x000081a0
        /*0484*/ 	.word	0x000000ff
        /*0488*/ 	.word	0x00000078
        /*048c*/ 	.short	0x010a
        /*048e*/ 	.byte	0x0d
	.zero		1


	//   ....[64]....
        /*0490*/ 	.word	0x000082a0
        /*0494*/ 	.word	0x000000ff
        /*0498*/ 	.word	0x00000058
        /*049c*/ 	.short	0x010b
        /*049e*/ 	.byte	0x0d
	.zero		1


	//   ....[65]....
        /*04a0*/ 	.word	0x000082f0
        /*04a4*/ 	.word	0x000000ff
        /*04a8*/ 	.word	0x00000000
        /*04ac*/ 	.short	0x0101
        /*04ae*/ 	.byte	0x1d
	.zero		1


	//   ....[66]....
        /*04b0*/ 	.word	0x000089b0
        /*04b4*/ 	.word	0x00000000
        /*04b8*/ 	.word	0x00000060
        /*04bc*/ 	.short	0x010a
        /*04be*/ 	.byte	0x3f
	.zero		1


	//   ....[67]....
        /*04c0*/ 	.word	0x000089f0
        /*04c4*/ 	.word	0x00000000
        /*04c8*/ 	.word	0x00000068
        /*04cc*/ 	.short	0x010a
        /*04ce*/ 	.byte	0x3f
	.zero		1


	//   ....[68]....
        /*04d0*/ 	.word	0x00008a30
        /*04d4*/ 	.word	0x00000000
        /*04d8*/ 	.word	0x00000070
        /*04dc*/ 	.short	0x010a
        /*04de*/ 	.byte	0x3f
	.zero		1


	//   ....[69]....
        /*04e0*/ 	.word	0x00008a90
        /*04e4*/ 	.word	0x00000000
        /*04e8*/ 	.word	0x00000078
        /*04ec*/ 	.short	0x010a
        /*04ee*/ 	.byte	0x3f
	.zero		1


	//   ....[70]....
        /*04f0*/ 	.word	0x00008dc0
        /*04f4*/ 	.word	0x0000000f
        /*04f8*/ 	.word	0x00000020
        /*04fc*/ 	.short	0x010a
        /*04fe*/ 	.byte	0x3f
	.zero		1


	//   ....[71]....
        /*0500*/ 	.word	0x00009180
        /*0504*/ 	.word	0x00000005
        /*0508*/ 	.word	0x00000088
        /*050c*/ 	.short	0x0101
        /*050e*/ 	.byte	0x3f
	.zero		1


	//   ....[72]....
        /*0510*/ 	.word	0x00009890
        /*0514*/ 	.word	0x00000007
        /*0518*/ 	.word	0x00000000
        /*051c*/ 	.short	0x010a
        /*051e*/ 	.byte	0x3f
	.zero		1


	//   ....[73]....
        /*0520*/ 	.word	0x00009910
        /*0524*/ 	.word	0x00000006
        /*0528*/ 	.word	0x00000000
        /*052c*/ 	.short	0x010a
        /*052e*/ 	.byte	0x3f
	.zero		1


	//   ....[74]....
        /*0530*/ 	.word	0x000099a0
        /*0534*/ 	.word	0x00000007
        /*0538*/ 	.word	0x00000000
        /*053c*/ 	.short	0x010a
        /*053e*/ 	.byte	0x3f
	.zero		1


	//   ....[75]....
        /*0540*/ 	.word	0x00009a30
        /*0544*/ 	.word	0x00000005
        /*0548*/ 	.word	0x00000000
        /*054c*/ 	.short	0x010a
        /*054e*/ 	.byte	0x3f
	.zero		1


	//   ....[76]....
        /*0550*/ 	.word	0x00009a90
        /*0554*/ 	.word	0x00000003
        /*0558*/ 	.word	0x00000000
        /*055c*/ 	.short	0x010a
        /*055e*/ 	.byte	0x3f
	.zero		1


	//   ....[77]....
        /*0560*/ 	.word	0x00009af0
        /*0564*/ 	.word	0x00000004
        /*0568*/ 	.word	0x00000000
        /*056c*/ 	.short	0x010a
        /*056e*/ 	.byte	0x3f
	.zero		1


	//   ....[78]....
        /*0570*/ 	.word	0x00009b50
        /*0574*/ 	.word	0x00000004
        /*0578*/ 	.word	0x00000040
        /*057c*/ 	.short	0x010a
        /*057e*/ 	.byte	0x3f
	.zero		1


	//   ....[79]....
        /*0580*/ 	.word	0x00009ba0
        /*0584*/ 	.word	0x0000000e
        /*0588*/ 	.word	0x00000040
        /*058c*/ 	.short	0x010a
        /*058e*/ 	.byte	0x3f
	.zero		1


	//   ....[80]....
        /*0590*/ 	.word	0x00009bf0
        /*0594*/ 	.word	0x0000000c
        /*0598*/ 	.word	0x00000040
        /*059c*/ 	.short	0x010a
        /*059e*/ 	.byte	0x3f
	.zero		1


	//   ....[81]....
        /*05a0*/ 	.word	0x00009c40
        /*05a4*/ 	.word	0x0000000e
        /*05a8*/ 	.word	0x00000040
        /*05ac*/ 	.short	0x010a
        /*05ae*/ 	.byte	0x3f
	.zero		1


	//   ....[82]....
        /*05b0*/ 	.word	0x00009c90
        /*05b4*/ 	.word	0x0000000d
        /*05b8*/ 	.word	0x00000040
        /*05bc*/ 	.short	0x010a
        /*05be*/ 	.byte	0x3f
	.zero		1


	//   ....[83]....
        /*05c0*/ 	.word	0x00009ce0
        /*05c4*/ 	.word	0x0000000d
        /*05c8*/ 	.word	0x00000040
        /*05cc*/ 	.short	0x010a
        /*05ce*/ 	.byte	0x3f
	.zero		1


	//   ....[84]....
        /*05d0*/ 	.word	0x00009d30
        /*05d4*/ 	.word	0x0000000d
        /*05d8*/ 	.word	0x00000040
        /*05dc*/ 	.short	0x010a
        /*05de*/ 	.byte	0x3f
	.zero		1


	//   ....[85]....
        /*05e0*/ 	.word	0x00009d80
        /*05e4*/ 	.word	0x0000000e
        /*05e8*/ 	.word	0x00000040
        /*05ec*/ 	.short	0x010a
        /*05ee*/ 	.byte	0x3f
	.zero		1


	//   ....[86]....
        /*05f0*/ 	.word	0x00009de0
        /*05f4*/ 	.word	0x00000003
        /*05f8*/ 	.word	0x00000088
        /*05fc*/ 	.short	0x010a
        /*05fe*/ 	.byte	0x3f
	.zero		1


	//   ....[87]....
        /*0600*/ 	.word	0x00009e40
        /*0604*/ 	.word	0x00000005
        /*0608*/ 	.word	0x00000060
        /*060c*/ 	.short	0x010a
        /*060e*/ 	.byte	0x3f
	.zero		1


	//   ....[88]....
        /*0610*/ 	.word	0x00009ea0
        /*0614*/ 	.word	0x00000005
        /*0618*/ 	.word	0x00000068
        /*061c*/ 	.short	0x010a
        /*061e*/ 	.byte	0x3f
	.zero		1


	//   ....[89]....
        /*0620*/ 	.word	0x00009f00
        /*0624*/ 	.word	0x00000005
        /*0628*/ 	.word	0x00000070
        /*062c*/ 	.short	0x010a
        /*062e*/ 	.byte	0x3f
	.zero		1


	//   ....[90]....
        /*0630*/ 	.word	0x00009f60
        /*0634*/ 	.word	0x00000005
        /*0638*/ 	.word	0x00000078
        /*063c*/ 	.short	0x010a
        /*063e*/ 	.byte	0x3f
	.zero		1


	//   ....[91]....
        /*0640*/ 	.word	0x00009fc0
        /*0644*/ 	.word	0x00000005
        /*0648*/ 	.word	0x00000060
        /*064c*/ 	.short	0x010a
        /*064e*/ 	.byte	0x3f
	.zero		1


	//   ....[92]....
        /*0650*/ 	.word	0x0000a020
        /*0654*/ 	.word	0x00000005
        /*0658*/ 	.word	0x00000068
        /*065c*/ 	.short	0x010a
        /*065e*/ 	.byte	0x3f
	.zero		1


	//   ....[93]....
        /*0660*/ 	.word	0x0000a080
        /*0664*/ 	.word	0x00000005
        /*0668*/ 	.word	0x00000070
        /*066c*/ 	.short	0x010a
        /*066e*/ 	.byte	0x3f
	.zero		1


	//   ....[94]....
        /*0670*/ 	.word	0x0000a0e0
        /*0674*/ 	.word	0x00000005
        /*0678*/ 	.word	0x00000078
        /*067c*/ 	.short	0x010a
        /*067e*/ 	.byte	0x3f
	.zero		1


	//   ....[95]....
        /*0680*/ 	.word	0x0000a130
        /*0684*/ 	.word	0x00000000
        /*0688*/ 	.word	0x00000060
        /*068c*/ 	.short	0x010a
        /*068e*/ 	.byte	0x3f
	.zero		1


	//   ....[96]....
        /*0690*/ 	.word	0x0000a180
        /*0694*/ 	.word	0x00000000
        /*0698*/ 	.word	0x00000068
        /*069c*/ 	.short	0x010a
        /*069e*/ 	.byte	0x3f
	.zero		1


	//   ....[97]....
        /*06a0*/ 	.word	0x0000a1d0
        /*06a4*/ 	.word	0x00000000
        /*06a8*/ 	.word	0x00000070
        /*06ac*/ 	.short	0x010a
        /*06ae*/ 	.byte	0x3f
	.zero		1


	//   ....[98]....
        /*06b0*/ 	.word	0x0000a2a0
        /*06b4*/ 	.word	0x0000000f
        /*06b8*/ 	.word	0x00000020
        /*06bc*/ 	.short	0x010a
        /*06be*/ 	.byte	0x3f
	.zero		1


	//   ....[99]....
        /*06c0*/ 	.word	0x0000a370
        /*06c4*/ 	.word	0x00000007
        /*06c8*/ 	.word	0x00000000
        /*06cc*/ 	.short	0x010a
        /*06ce*/ 	.byte	0x3f
	.zero		1


	//   ....[100]....
        /*06d0*/ 	.word	0x0000a3c0
        /*06d4*/ 	.word	0x00000006
        /*06d8*/ 	.word	0x00000000
        /*06dc*/ 	.short	0x010a
        /*06de*/ 	.byte	0x3f
	.zero		1


	//   ....[101]....
        /*06e0*/ 	.word	0x0000a410
        /*06e4*/ 	.word	0x00000007
        /*06e8*/ 	.word	0x00000000
        /*06ec*/ 	.short	0x010a
        /*06ee*/ 	.byte	0x3f
	.zero		1


	//----- nvinfo : EIATTR_NUM_MBARRIERS
	.align		4
.L_38:
        /*06f0*/ 	.byte	0x03, 0x38
        /*06f2*/ 	.short	0x0012


	//----- nvinfo : EIATTR_EXIT_INSTR_OFFSETS
	.align		4
        /*06f4*/ 	.byte	0x04, 0x1c
        /*06f6*/ 	.short	(.L_40 - .L_39)


	//   ....[0]....
.L_39:
        /*06f8*/ 	.word	0x00009a80


	//----- nvinfo : EIATTR_MAX_THREADS
	.align		4
.L_40:
        /*06fc*/ 	.byte	0x04, 0x05
        /*06fe*/ 	.short	(.L_42 - .L_41)
.L_41:
        /*0700*/ 	.word	0x00000180
        /*0704*/ 	.word	0x00000001
        /*0708*/ 	.word	0x00000001


	//----- nvinfo : EIATTR_CRS_STACK_SIZE
	.align		4
.L_42:
        /*070c*/ 	.byte	0x04, 0x1e
        /*070e*/ 	.short	(.L_44 - .L_43)
.L_43:
        /*0710*/ 	.word	0x00000000


	//----- nvinfo : EIATTR_CBANK_PARAM_SIZE
	.align		4
.L_44:
        /*0714*/ 	.byte	0x03, 0x19
        /*0716*/ 	.short	0x0770


	//----- nvinfo : EIATTR_PARAM_CBANK
	.align		4
        /*0718*/ 	.byte	0x04, 0x0a
        /*071a*/ 	.short	(.L_46 - .L_45)
	.align		4
.L_45:
        /*071c*/ 	.word	index@(.nv.constant0._ZN7cutlass13device_kernelINS_4gemm6kernel13GemmUniversalIN4cute5tupleIJiiiiEEENS1_10collective13CollectiveMmaINS1_34MainloopSm90TmaGmmaWarpSpecializedILi4ENS5_IJNS4_1CILi1EEESB_SB_EEENS1_35KernelTmaWarpSpecializedCooperativeEEENS5_IJNSA_ILi256EEENSA_ILi128EEENSA_ILi64EEEEEENS_6half_tENS5_IJlSB_lEEESJ_SK_NS4_8TiledMMAINS4_8MMA_AtomIJNS4_4SM904GMMA26MMA_64x128x16_F32F16F16_SSILNSO_5MajorE0ELSQ_0ELNSO_7ScaleInE1ELSR_1EEEEEENS4_6LayoutINS5_IJNSA_ILi2EEESB_SB_EEENS5_IJSB_NSA_ILi0EEESX_EEEEENS5_IJNS4_10UnderscoreES10_S10_EEEEENS4_13SM90_TMA_LOADENS4_14ComposedLayoutINS4_7SwizzleILi3ELi4ELi3EEENS4_18smem_ptr_flag_bitsILi16EEENSU_INS5_IJNSA_ILi8EEESH_EEENS5_IJSH_SB_EEEEEEEvNS4_8identityES13_S1D_vS1E_EENS_8epilogue10collective18CollectiveEpilogueINS1G_22Sm90TmaWarpSpecializedILi4ELi2ELi16ELb1ELb0EEEJSI_NS5_IJSG_NSA_ILi32EEEEEESJ_SK_SJ_SK_NS1G_6fusion15FusionCallbacksIS1K_NS1N_13LinCombEltActINS1G_6thread4ReLuESJ_fSJ_fLNS_15FloatRoundStyleE2EEESI_S1M_JEEES13_NS14_INS15_ILi2ELi4ELi3EEES18_NSU_INS5_IJS19_S1L_EEENS5_IJS1L_SB_EEEEEEENS4_17SM75_U32x4_LDSM_NENS4_14SM90_TMA_STOREES1Z_NS4_17SM90_U32x4_STSM_NENS4_9Copy_AtomIJS22_SJ_EEEvEEEvvEEEEvNT_6ParamsE)
        /*0720*/ 	.short	0x0210
        /*0722*/ 	.short	0x0770


	//----- nvinfo : EIATTR_SW_WAR
	.align		4
.L_46:
        /*0724*/ 	.byte	0x04, 0x36
        /*0726*/ 	.short	(.L_48 - .L_47)
.L_47:
        /*0728*/ 	.word	0x00000008
.L_48:


//--------------------- .nv.callgraph             --------------------------
	.section	.nv.callgraph,"",@"SHT_CUDA_CALLGRAPH"
	.align	4
	.sectionentsize	8
	.align		4
        /*0000*/ 	.word	0x00000000
	.align		4
        /*0004*/ 	.word	0xffffffff
	.align		4
        /*0008*/ 	.word	index@(_ZN7cutlass13device_kernelINS_4gemm6kernel13GemmUniversalIN4cute5tupleIJiiiiEEENS1_10collective13CollectiveMmaINS1_34MainloopSm90TmaGmmaWarpSpecializedILi4ENS5_IJNS4_1CILi1EEESB_SB_EEENS1_35KernelTmaWarpSpecializedCooperativeEEENS5_IJNSA_ILi256EEENSA_ILi128EEENSA_ILi64EEEEEENS_6half_tENS5_IJlSB_lEEESJ_SK_NS4_8TiledMMAINS4_8MMA_AtomIJNS4_4SM904GMMA26MMA_64x128x16_F32F16F16_SSILNSO_5MajorE0ELSQ_0ELNSO_7ScaleInE1ELSR_1EEEEEENS4_6LayoutINS5_IJNSA_ILi2EEESB_SB_EEENS5_IJSB_NSA_ILi0EEESX_EEEEENS5_IJNS4_10UnderscoreES10_S10_EEEEENS4_13SM90_TMA_LOADENS4_14ComposedLayoutINS4_7SwizzleILi3ELi4ELi3EEENS4_18smem_ptr_flag_bitsILi16EEENSU_INS5_IJNSA_ILi8EEESH_EEENS5_IJSH_SB_EEEEEEEvNS4_8identityES13_S1D_vS1E_EENS_8epilogue10collective18CollectiveEpilogueINS1G_22Sm90TmaWarpSpecializedILi4ELi2ELi16ELb1ELb0EEEJSI_NS5_IJSG_NSA_ILi32EEEEEESJ_SK_SJ_SK_NS1G_6fusion15FusionCallbacksIS1K_NS1N_13LinCombEltActINS1G_6thread4ReLuESJ_fSJ_fLNS_15FloatRoundStyleE2EEESI_S1M_JEEES13_NS14_INS15_ILi2ELi4ELi3EEES18_NSU_INS5_IJS19_S1L_EEENS5_IJS1L_SB_EEEEEEENS4_17SM75_U32x4_LDSM_NENS4_14SM90_TMA_STOREES1Z_NS4_17SM90_U32x4_STSM_NENS4_9Copy_AtomIJS22_SJ_EEEvEEEvvEEEEvNT_6ParamsE)
	.align		4
        /*000c*/ 	.word	index@(__assertfail)
	.align		4
        /*0010*/ 	.word	0x00000000
	.align		4
        /*0014*/ 	.word	0xfffffffe
	.align		4
        /*0018*/ 	.word	0x00000000
	.align		4
        /*001c*/ 	.word	0xfffffffd
	.align		4
        /*0020*/ 	.word	0x00000000
	.align		4
        /*0024*/ 	.word	0xfffffffc


//--------------------- .nv.constant4             --------------------------
	.section	.nv.constant4,"a",@progbits
	.align	8
	.align		8
.nv.constant4:
        /*0000*/ 	.dword	__assertfail
	.align		8
        /*0008*/ 	.dword	__unnamed_1
	.align		8
        /*0010*/ 	.dword	__unnamed_2
	.align		8
        /*0018*/ 	.dword	_ZN39_INTERNAL_e712de37_4_k_cu_19e87a49_34814cuda3std3__45__cpo5beginE
	.align		8
        /*0020*/ 	.dword	_ZN39_INTERNAL_e712de37_4_k_cu_19e87a49_34814cuda3std3__45__cpo3endE
	.align		8
        /*0028*/ 	.dword	_ZN39_INTERNAL_e712de37_4_k_cu_19e87a49_34814cuda3std3__45__cpo6cbeginE
	.align		8
        /*0030*/ 	.dword	_ZN39_INTERNAL_e712de37_4_k_cu_19e87a49_34814cuda3std3__45__cpo4cendE
	.align		8
        /*0038*/ 	.dword	_ZN39_INTERNAL_e712de37_4_k_cu_19e87a49_34814cuda3std3__441_GLOBAL__N__e712de37_4_k_cu_19e87a49_34816ignoreE
	.align		8
        /*0040*/ 	.dword	_ZN39_INTERNAL_e712de37_4_k_cu_19e87a49_34814cuda3std3__419piecewise_constructE
	.align		8
        /*0048*/ 	.dword	_ZN39_INTERNAL_e712de37_4_k_cu_19e87a49_34814cuda3std3__48in_placeE
	.align		8
        /*0050*/ 	.dword	_ZN39_INTERNAL_e712de37_4_k_cu_19e87a49_34814cuda3std6ranges3__45__cpo4swapE
	.align		8
        /*0058*/ 	.dword	_ZN39_INTERNAL_e712de37_4_k_cu_19e87a49_34814cuda3std6ranges3__45__cpo9iter_moveE
	.align		8
        /*0060*/ 	.dword	_ZN39_INTERNAL_e712de37_4_k_cu_19e87a49_34814cute7productE
	.align		8
        /*0068*/ 	.dword	_ZN39_INTERNAL_e712de37_4_k_cu_19e87a49_34814cute1_E
	.align		8
        /*0070*/ 	.dword	$str$22
	.align		8
        /*0078*/ 	.dword	$str$23
	.align		8
        /*0080*/ 	.dword	$str$26
	.align		8
        /*0088*/ 	.dword	$str$27


//--------------------- .text._ZN7cutlass13device_kernelINS_4gemm6kernel13GemmUniversalIN4cute5tupleIJiiiiEEENS1_10collective13CollectiveMmaINS1_34MainloopSm90TmaGmmaWarpSpecializedILi4ENS5_IJNS4_1CILi1EEESB_SB_EEENS1_35KernelTmaWarpSpecializedCooperativeEEENS5_IJNSA_ILi256EEENSA_ILi128EEENSA_ILi64EEEEEENS_6half_tENS5_IJlSB_lEEESJ_SK_NS4_8TiledMMAINS4_8MMA_AtomIJNS4_4SM904GMMA26MMA_64x128x16_F32F16F16_SSILNSO_5MajorE0ELSQ_0ELNSO_7ScaleInE1ELSR_1EEEEEENS4_6LayoutINS5_IJNSA_ILi2EEESB_SB_EEENS5_IJSB_NSA_ILi0EEESX_EEEEENS5_IJNS4_10UnderscoreES10_S10_EEEEENS4_13SM90_TMA_LOADENS4_14ComposedLayoutINS4_7SwizzleILi3ELi4ELi3EEENS4_18smem_ptr_flag_bitsILi16EEENSU_INS5_IJNSA_ILi8EEESH_EEENS5_IJSH_SB_EEEEEEEvNS4_8identityES13_S1D_vS1E_EENS_8epilogue10collective18CollectiveEpilogueINS1G_22Sm90TmaWarpSpecializedILi4ELi2ELi16ELb1ELb0EEEJSI_NS5_IJSG_NSA_ILi32EEEEEESJ_SK_SJ_SK_NS1G_6fusion15FusionCallbacksIS1K_NS1N_13LinCombEltActINS1G_6thread4ReLuESJ_fSJ_fLNS_15FloatRoundStyleE2EEESI_S1M_JEEES13_NS14_INS15_ILi2ELi4ELi3EEES18_NSU_INS5_IJS19_S1L_EEENS5_IJS1L_SB_EEEEEEENS4_17SM75_U32x4_LDSM_NENS4_14SM90_TMA_STOREES1Z_NS4_17SM90_U32x4_STSM_NENS4_9Copy_AtomIJS22_SJ_EEEvEEEvvEEEEvNT_6ParamsE --------------------------
	.section	.text._ZN7cutlass13device_kernelINS_4gemm6kernel13GemmUniversalIN4cute5tupleIJiiiiEEENS1_10collective13CollectiveMmaINS1_34MainloopSm90TmaGmmaWarpSpecializedILi4ENS5_IJNS4_1CILi1EEESB_SB_EEENS1_35KernelTmaWarpSpecializedCooperativeEEENS5_IJNSA_ILi256EEENSA_ILi128EEENSA_ILi64EEEEEENS_6half_tENS5_IJlSB_lEEESJ_SK_NS4_8TiledMMAINS4_8MMA_AtomIJNS4_4SM904GMMA26MMA_64x128x16_F32F16F16_SSILNSO_5MajorE0ELSQ_0ELNSO_7ScaleInE1ELSR_1EEEEEENS4_6LayoutINS5_IJNSA_ILi2EEESB_SB_EEENS5_IJSB_NSA_ILi0EEESX_EEEEENS5_IJNS4_10UnderscoreES10_S10_EEEEENS4_13SM90_TMA_LOADENS4_14ComposedLayoutINS4_7SwizzleILi3ELi4ELi3EEENS4_18smem_ptr_flag_bitsILi16EEENSU_INS5_IJNSA_ILi8EEESH_EEENS5_IJSH_SB_EEEEEEEvNS4_8identityES13_S1D_vS1E_EENS_8epilogue10collective18CollectiveEpilogueINS1G_22Sm90TmaWarpSpecializedILi4ELi2ELi16ELb1ELb0EEEJSI_NS5_IJSG_NSA_ILi32EEEEEESJ_SK_SJ_SK_NS1G_6fusion15FusionCallbacksIS1K_NS1N_13LinCombEltActINS1G_6thread4ReLuESJ_fSJ_fLNS_15FloatRoundStyleE2EEESI_S1M_JEEES13_NS14_INS15_ILi2ELi4ELi3EEES18_NSU_INS5_IJS19_S1L_EEENS5_IJS1L_SB_EEEEEEENS4_17SM75_U32x4_LDSM_NENS4_14SM90_TMA_STOREES1Z_NS4_17SM90_U32x4_STSM_NENS4_9Copy_AtomIJS22_SJ_EEEvEEEvvEEEEvNT_6ParamsE,"ax",@progbits
	.align	128
.text._ZN7cutlass13device_kernelINS_4gemm6kernel13GemmUniversalIN4cute5tupleIJiiiiEEENS1_10collective13CollectiveMmaINS1_34MainloopSm90TmaGmmaWarpSpecializedILi4ENS5_IJNS4_1CILi1EEESB_SB_EEENS1_35KernelTmaWarpSpecializedCooperativeEEENS5_IJNSA_ILi256EEENSA_ILi128EEENSA_ILi64EEEEEENS_6half_tENS5_IJlSB_lEEESJ_SK_NS4_8TiledMMAINS4_8MMA_AtomIJNS4_4SM904GMMA26MMA_64x128x16_F32F16F16_SSILNSO_5MajorE0ELSQ_0ELNSO_7ScaleInE1ELSR_1EEEEEENS4_6LayoutINS5_IJNSA_ILi2EEESB_SB_EEENS5_IJSB_NSA_ILi0EEESX_EEEEENS5_IJNS4_10UnderscoreES10_S10_EEEEENS4_13SM90_TMA_LOADENS4_14ComposedLayoutINS4_7SwizzleILi3ELi4ELi3EEENS4_18smem_ptr_flag_bitsILi16EEENSU_INS5_IJNSA_ILi8EEESH_EEENS5_IJSH_SB_EEEEEEEvNS4_8identityES13_S1D_vS1E_EENS_8epilogue10collective18CollectiveEpilogueINS1G_22Sm90TmaWarpSpecializedILi4ELi2ELi16ELb1ELb0EEEJSI_NS5_IJSG_NSA_ILi32EEEEEESJ_SK_SJ_SK_NS1G_6fusion15FusionCallbacksIS1K_NS1N_13LinCombEltActINS1G_6thread4ReLuESJ_fSJ_fLNS_15FloatRoundStyleE2EEESI_S1M_JEEES13_NS14_INS15_ILi2ELi4ELi3EEES18_NSU_INS5_IJS19_S1L_EEENS5_IJS1L_SB_EEEEEEENS4_17SM75_U32x4_LDSM_NENS4_14SM90_TMA_STOREES1Z_NS4_17SM90_U32x4_STSM_NENS4_9Copy_AtomIJS22_SJ_EEEvEEEvvEEEEvNT_6ParamsE:
        .type           _ZN7cutlass13device_kernelINS_4gemm6kernel13GemmUniversalIN4cute5tupleIJiiiiEEENS1_10collective13CollectiveMmaINS1_34MainloopSm90TmaGmmaWarpSpecializedILi4ENS5_IJNS4_1CILi1EEESB_SB_EEENS1_35KernelTmaWarpSpecializedCooperativeEEENS5_IJNSA_ILi256EEENSA_ILi128EEENSA_ILi64EEEEEENS_6half_tENS5_IJlSB_lEEESJ_SK_NS4_8TiledMMAINS4_8MMA_AtomIJNS4_4SM904GMMA26MMA_64x128x16_F32F16F16_SSILNSO_5MajorE0ELSQ_0ELNSO_7ScaleInE1ELSR_1EEEEEENS4_6LayoutINS5_IJNSA_ILi2EEESB_SB_EEENS5_IJSB_NSA_ILi0EEESX_EEEEENS5_IJNS4_10UnderscoreES10_S10_EEEEENS4_13SM90_TMA_LOADENS4_14ComposedLayoutINS4_7SwizzleILi3ELi4ELi3EEENS4_18smem_ptr_flag_bitsILi16EEENSU_INS5_IJNSA_ILi8EEESH_EEENS5_IJSH_SB_EEEEEEEvNS4_8identityES13_S1D_vS1E_EENS_8epilogue10collective18CollectiveEpilogueINS1G_22Sm90TmaWarpSpecializedILi4ELi2ELi16ELb1ELb0EEEJSI_NS5_IJSG_NSA_ILi32EEEEEESJ_SK_SJ_SK_NS1G_6fusion15FusionCallbacksIS1K_NS1N_13LinCombEltActINS1G_6thread4ReLuESJ_fSJ_fLNS_15FloatRoundStyleE2EEESI_S1M_JEEES13_NS14_INS15_ILi2ELi4ELi3EEES18_NSU_INS5_IJS19_S1L_EEENS5_IJS1L_SB_EEEEEEENS4_17SM75_U32x4_LDSM_NENS4_14SM90_TMA_STOREES1Z_NS4_17SM90_U32x4_STSM_NENS4_9Copy_AtomIJS22_SJ_EEEvEEEvvEEEEvNT_6ParamsE,@function
        .size           _ZN7cutlass13device_kernelINS_4gemm6kernel13GemmUniversalIN4cute5tupleIJiiiiEEENS1_10collective13CollectiveMmaINS1_34MainloopSm90TmaGmmaWarpSpecializedILi4ENS5_IJNS4_1CILi1EEESB_SB_EEENS1_35KernelTmaWarpSpecializedCooperativeEEENS5_IJNSA_ILi256EEENSA_ILi128EEENSA_ILi64EEEEEENS_6half_tENS5_IJlSB_lEEESJ_SK_NS4_8TiledMMAINS4_8MMA_AtomIJNS4_4SM904GMMA26MMA_64x128x16_F32F16F16_SSILNSO_5MajorE0ELSQ_0ELNSO_7ScaleInE1ELSR_1EEEEEENS4_6LayoutINS5_IJNSA_ILi2EEESB_SB_EEENS5_IJSB_NSA_ILi0EEESX_EEEEENS5_IJNS4_10UnderscoreES10_S10_EEEEENS4_13SM90_TMA_LOADENS4_14ComposedLayoutINS4_7SwizzleILi3ELi4ELi3EEENS4_18smem_ptr_flag_bitsILi16EEENSU_INS5_IJNSA_ILi8EEESH_EEENS5_IJSH_SB_EEEEEEEvNS4_8identityES13_S1D_vS1E_EENS_8epilogue10collective18CollectiveEpilogueINS1G_22Sm90TmaWarpSpecializedILi4ELi2ELi16ELb1ELb0EEEJSI_NS5_IJSG_NSA_ILi32EEEEEESJ_SK_SJ_SK_NS1G_6fusion15FusionCallbacksIS1K_NS1N_13LinCombEltActINS1G_6thread4ReLuESJ_fSJ_fLNS_15FloatRoundStyleE2EEESI_S1M_JEEES13_NS14_INS15_ILi2ELi4ELi3EEES18_NSU_INS5_IJS19_S1L_EEENS5_IJS1L_SB_EEEEEEENS4_17SM75_U32x4_LDSM_NENS4_14SM90_TMA_STOREES1Z_NS4_17SM90_U32x4_STSM_NENS4_9Copy_AtomIJS22_SJ_EEEvEEEvvEEEEvNT_6ParamsE,(.L_x_257 - _ZN7cutlass13device_kernelINS_4gemm6kernel13GemmUniversalIN4cute5tupleIJiiiiEEENS1_10collective13CollectiveMmaINS1_34MainloopSm90TmaGmmaWarpSpecializedILi4ENS5_IJNS4_1CILi1EEESB_SB_EEENS1_35KernelTmaWarpSpecializedCooperativeEEENS5_IJNSA_ILi256EEENSA_ILi128EEENSA_ILi64EEEEEENS_6half_tENS5_IJlSB_lEEESJ_SK_NS4_8TiledMMAINS4_8MMA_AtomIJNS4_4SM904GMMA26MMA_64x128x16_F32F16F16_SSILNSO_5MajorE0ELSQ_0ELNSO_7ScaleInE1ELSR_1EEEEEENS4_6LayoutINS5_IJNSA_ILi2EEESB_SB_EEENS5_IJSB_NSA_ILi0EEESX_EEEEENS5_IJNS4_10UnderscoreES10_S10_EEEEENS4_13SM90_TMA_LOADENS4_14ComposedLayoutINS4_7SwizzleILi3ELi4ELi3EEENS4_18smem_ptr_flag_bitsILi16EEENSU_INS5_IJNSA_ILi8EEESH_EEENS5_IJSH_SB_EEEEEEEvNS4_8identityES13_S1D_vS1E_EENS_8epilogue10collective18CollectiveEpilogueINS1G_22Sm90TmaWarpSpecializedILi4ELi2ELi16ELb1ELb0EEEJSI_NS5_IJSG_NSA_ILi32EEEEEESJ_SK_SJ_SK_NS1G_6fusion15FusionCallbacksIS1K_NS1N_13LinCombEltActINS1G_6thread4ReLuESJ_fSJ_fLNS_15FloatRoundStyleE2EEESI_S1M_JEEES13_NS14_INS15_ILi2ELi4ELi3EEES18_NSU_INS5_IJS19_S1L_EEENS5_IJS1L_SB_EEEEEEENS4_17SM75_U32x4_LDSM_NENS4_14SM90_TMA_STOREES1Z_NS4_17SM90_U32x4_STSM_NENS4_9Copy_AtomIJS22_SJ_EEEvEEEvvEEEEvNT_6ParamsE)
        .other          _ZN7cutlass13device_kernelINS_4gemm6kernel13GemmUniversalIN4cute5tupleIJiiiiEEENS1_10collective13CollectiveMmaINS1_34MainloopSm90TmaGmmaWarpSpecializedILi4ENS5_IJNS4_1CILi1EEESB_SB_EEENS1_35KernelTmaWarpSpecializedCooperativeEEENS5_IJNSA_ILi256EEENSA_ILi128EEENSA_ILi64EEEEEENS_6half_tENS5_IJlSB_lEEESJ_SK_NS4_8TiledMMAINS4_8MMA_AtomIJNS4_4SM904GMMA26MMA_64x128x16_F32F16F16_SSILNSO_5MajorE0ELSQ_0ELNSO_7ScaleInE1ELSR_1EEEEEENS4_6LayoutINS5_IJNSA_ILi2EEESB_SB_EEENS5_IJSB_NSA_ILi0EEESX_EEEEENS5_IJNS4_10UnderscoreES10_S10_EEEEENS4_13SM90_TMA_LOADENS4_14ComposedLayoutINS4_7SwizzleILi3ELi4ELi3EEENS4_18smem_ptr_flag_bitsILi16EEENSU_INS5_IJNSA_ILi8EEESH_EEENS5_IJSH_SB_EEEEEEEvNS4_8identityES13_S1D_vS1E_EENS_8epilogue10collective18CollectiveEpilogueINS1G_22Sm90TmaWarpSpecializedILi4ELi2ELi16ELb1ELb0EEEJSI_NS5_IJSG_NSA_ILi32EEEEEESJ_SK_SJ_SK_NS1G_6fusion15FusionCallbacksIS1K_NS1N_13LinCombEltActINS1G_6thread4ReLuESJ_fSJ_fLNS_15FloatRoundStyleE2EEESI_S1M_JEEES13_NS14_INS15_ILi2ELi4ELi3EEES18_NSU_INS5_IJS19_S1L_EEENS5_IJS1L_SB_EEEEEEENS4_17SM75_U32x4_LDSM_NENS4_14SM90_TMA_STOREES1Z_NS4_17SM90_U32x4_STSM_NENS4_9Copy_AtomIJS22_SJ_EEEvEEEvvEEEEvNT_6ParamsE,@"STO_CUDA_ENTRY STV_DEFAULT"
_ZN7cutlass13device_kernelINS_4gemm6kernel13GemmUniversalIN4cute5tupleIJiiiiEEENS1_10collective13CollectiveMmaINS1_34MainloopSm90TmaGmmaWarpSpecializedILi4ENS5_IJNS4_1CILi1EEESB_SB_EEENS1_35KernelTmaWarpSpecializedCooperativeEEENS5_IJNSA_ILi256EEENSA_ILi128EEENSA_ILi64EEEEEENS_6half_tENS5_IJlSB_lEEESJ_SK_NS4_8TiledMMAINS4_8MMA_AtomIJNS4_4SM904GMMA26MMA_64x128x16_F32F16F16_SSILNSO_5MajorE0ELSQ_0ELNSO_7ScaleInE1ELSR_1EEEEEENS4_6LayoutINS5_IJNSA_ILi2EEESB_SB_EEENS5_IJSB_NSA_ILi0EEESX_EEEEENS5_IJNS4_10UnderscoreES10_S10_EEEEENS4_13SM90_TMA_LOADENS4_14ComposedLayoutINS4_7SwizzleILi3ELi4ELi3EEENS4_18smem_ptr_flag_bitsILi16EEENSU_INS5_IJNSA_ILi8EEESH_EEENS5_IJSH_SB_EEEEEEEvNS4_8identityES13_S1D_vS1E_EENS_8epilogue10collective18CollectiveEpilogueINS1G_22Sm90TmaWarpSpecializedILi4ELi2ELi16ELb1ELb0EEEJSI_NS5_IJSG_NSA_ILi32EEEEEESJ_SK_SJ_SK_NS1G_6fusion15FusionCallbacksIS1K_NS1N_13LinCombEltActINS1G_6thread4ReLuESJ_fSJ_fLNS_15FloatRoundStyleE2EEESI_S1M_JEEES13_NS14_INS15_ILi2ELi4ELi3EEES18_NSU_INS5_IJS19_S1L_EEENS5_IJS1L_SB_EEEEEEENS4_17SM75_U32x4_LDSM_NENS4_14SM90_TMA_STOREES1Z_NS4_17SM90_U32x4_STSM_NENS4_9Copy_AtomIJS22_SJ_EEEvEEEvvEEEEvNT_6ParamsE:
[----:B------:R-:W1:Y:S01]  /*0000*/  LDC R1, c[0x0][0x28] ;  /* 0x00000a00ff017b82 */ /* 0x000e620000000800 */
[----:B------:R-:W2:Y:S07]  /*0010*/  S2R R18, SR_TID.X ;  /* 0x0000000000127919 */ /* 0x000eae0000002100 */
[----:B------:R-:W3:Y:S01]  /*0020*/  LDC.64 R4, c[0x0][0x588] ;  /* 0x00016200ff047b82 */ /* 0x000ee20000000a00 */
[----:B------:R-:W-:Y:S01]  /*0030*/  ELECT P0, URZ, PT ;  /* 0x00000000003f782f */ /* 0x000fe20003800000 */
[----:B------:R-:W-:Y:S01]  /*0040*/  BSSY B0, `(.L_x_0) ;  /* 0x0000016000007945 */ /* 0x000fe20003800000 */
[----:B--2---:R-:W-:-:S02]  /*0050*/  SHF.R.U32.HI R6, RZ, 0x5, R18 ;  /* 0x00000005ff067819 */ /* 0x004fc40000011612 */
[----:B------:R-:W-:-:S03]  /*0060*/  SHF.R.U32.HI R2, RZ, 0x7, R18 ;  /* 0x00000007ff027819 */ /* 0x000fc60000011612 */
[----:B------:R-:W2:Y:S04]  /*0070*/  SHFL.IDX PT, R0, R6, RZ, 0x1f ;  /* 0x00001fff06007589 */ /* 0x000ea800000e0000 */
[----:B------:R4:W1:Y:S01]  /*0080*/  SHFL.IDX PT, R10, R2, RZ, 0x1f ;  /* 0x00001fff020a7589 */ /* 0x00086200000e0000 */
[----:B--2---:R-:W-:Y:S02]  /*0090*/  ISETP.NE.OR P0, PT, R0, RZ, !P0 ;  /* 0x000000ff0000720c */ /* 0x004fe40004705670 */
[----:B------:R-:W-:-:S11]  /*00a0*/  SHF.R.S32.HI R3, RZ, 0x1f, R0 ;  /* 0x0000001fff037819 */ /* 0x000fd60000011400 */
[----:B-1-34-:R-:W-:Y:S05]  /*00b0*/  @P0 BRA `(.L_x_1) ;  /* 0x0000000000380947 */ /* 0x01afea0003800000 */
[----:B------:R-:W-:Y:S02]  /*00c0*/  ULDC.64 UR4, c[0x0][0x198] ;  /* 0x0000660000047ab9 */ /* 0x000fe40000000a00 */
[----:B------:R-:W-:Y:S02]  /*00d0*/  UIADD3 UR6, UP0, UR4, 0xf0, URZ ;  /* 0x000000f004067890 */ /* 0x000fe4000ff1e03f */
[----:B------:R-:W-:Y:S02]  /*00e0*/  UIADD3 UR8, UP1, UR4, 0x1f0, URZ ;  /* 0x000001f004087890 */ /* 0x000fe4000ff3e03f */
[----:B------:R-:W-:Y:S02]  /*00f0*/  UIADD3 UR10, UP2, UR4, 0x3f0, URZ ;  /* 0x000003f0040a7890 */ /* 0x000fe4000ff5e03f */
[----:B------:R-:W-:Y:S02]  /*0100*/  UIADD3 UR4, UP3, UR4, 0x4f0, URZ ;  /* 0x000004f004047890 */ /* 0x000fe4000ff7e03f */
[----:B------:R-:W-:-:S02]  /*0110*/  UIADD3.X UR7, URZ, UR5, URZ, UP0, !UPT ;  /* 0x000000053f077290 */ /* 0x000fc400087fe43f */
[----:B------:R-:W-:Y:S02]  /*0120*/  UIADD3.X UR9, URZ, UR5, URZ, UP1, !UPT ;  /* 0x000000053f097290 */ /* 0x000fe40008ffe43f */
[----:B------:R-:W-:Y:S02]  /*0130*/  UIADD3.X UR11, URZ, UR5, URZ, UP2, !UPT ;  /* 0x000000053f0b7290 */ /* 0x000fe400097fe43f */
[----:B------:R-:W-:-:S03]  /*0140*/  UIADD3.X UR5, URZ, UR5, URZ, UP3, !UPT ;  /* 0x000000053f057290 */ /* 0x000fc60009ffe43f */
[----:B------:R1:W-:Y:S02]  /*0150*/  UTMACCTL.PF [UR6] ;  /* 0x00000000060079b9 */ /* 0x0003e40008040000 */
[----:B------:R1:W-:Y:S02]  /*0160*/  UTMACCTL.PF [UR8] ;  /* 0x00000000080079b9 */ /* 0x0003e40008040000 */
[----:B------:R1:W-:Y:S02]  /*0170*/  UTMACCTL.PF [UR10] ;  /* 0x000000000a0079b9 */ /* 0x0003e40008040000 */
[----:B------:R1:W-:Y:S02]  /*0180*/  UTMACCTL.PF [UR4] ;  /* 0x00000000040079b9 */ /* 0x0003e40008040000 */
[----:B-1----:R-:W-:Y:S01]  /*0190*/  NOP ;  /* 0x0000000000007918 */ /* 0x002fe20000000000 */
.L_x_1:
[----:B------:R-:W-:Y:S05]  /*01a0*/  BSYNC B0 ;  /* 0x0000000000007941 */ /* 0x000fea0003800000 */
.L_x_0:
[----:B------:R-:W-:Y:S01]  /*01b0*/  ULDC.64 UR4, c[0x0][0x590] ;  /* 0x0001640000047ab9 */ /* 0x000fe20000000a00 */
[----:B------:R-:W-:Y:S01]  /*01c0*/  LEA.HI R3, R3, R0, RZ, 0x2 ;  /* 0x0000000003037211 */ /* 0x000fe200078f10ff */
[----:B------:R-:W-:Y:S01]  /*01d0*/  ULDC.64 UR42, c[0x0][0x208] ;  /* 0x00008200002a7ab9 */ /* 0x000fe20000000a00 */
[----:B------:R-:W-:Y:S01]  /*01e0*/  ISETP.NE.U32.AND P2, PT, RZ, UR4, PT ;  /* 0x00000004ff007c0c */ /* 0x000fe2000bf45070 */
[----:B------:R-:W-:Y:S01]  /*01f0*/  IMAD.MOV.U32 R2, RZ, RZ, R4 ;  /* 0x000000ffff027224 */ /* 0x000fe200078e0004 */
[----:B------:R-:W-:Y:S02]  /*0200*/  LOP3.LUT R3, R3, 0xfffffffc, RZ, 0xc0, !PT ;  /* 0xfffffffc03037812 */ /* 0x000fe400078ec0ff */
[----:B------:R-:W-:Y:S02]  /*0210*/  ISETP.NE.AND.EX P3, PT, RZ, UR5, PT, P2 ;  /* 0x00000005ff007c0c */ /* 0x000fe4000bf65320 */
[----:B------:R-:W-:Y:S01]  /*0220*/  PRMT R7, RZ, 0x7610, R7 ;  /* 0x00007610ff077816 */ /* 0x000fe20000000007 */
[----:B------:R-:W-:Y:S01]  /*0230*/  IMAD.IADD R0, R0, 0x1, -R3 ;  /* 0x0000000100007824 */ /* 0x000fe200078e0a03 */
[----:B------:R-:W-:-:S09]  /*0240*/  MOV R3, R5 ;  /* 0x0000000500037202 */ /* 0x000fd20000000f00 */
[----:B------:R-:W-:Y:S05]  /*0250*/  @P3 BRA `(.L_x_2) ;  /* 0x0000000000303947 */ /* 0x000fea0003800000 */
[----:B------:R-:W-:Y:S02]  /*0260*/  ULDC.64 UR6, c[0x0][0x588] ;  /* 0x0001620000067ab9 */ /* 0x000fe40000000a00 */
[----:B------:R-:W-:-:S04]  /*0270*/  ISETP.NE.U32.AND P0, PT, RZ, UR6, PT ;  /* 0x00000006ff007c0c */ /* 0x000fc8000bf05070 */
[----:B------:R-:W-:-:S13]  /*0280*/  ISETP.NE.AND.EX P0, PT, RZ, UR7, PT, P0 ;  /* 0x00000007ff007c0c */ /* 0x000fda000bf05300 */
[----:B------:R-:W-:Y:S05]  /*0290*/  @!P0 BRA `(.L_x_3) ;  /* 0x0000000000108947 */ /* 0x000fea0003800000 */
[----:B------:R-:W2:Y:S02]  /*02a0*/  LDG.E R7, desc[UR42][R2.64] ;  /* 0x0000002a02077981 */ /* 0x000ea4000c1e1900 */
[----:B--2---:R-:W-:Y:S01]  /*02b0*/  FSETP.NEU.AND P1, PT, R7, RZ, PT ;  /* 0x000000ff0700720b */ /* 0x004fe20003f2d000 */
[----:B------:R-:W-:Y:S01]  /*02c0*/  IMAD.MOV.U32 R7, RZ, RZ, 0x1 ;  /* 0x00000001ff077424 */ /* 0x000fe200078e00ff */
[----:B------:R-:W-:Y:S11]  /*02d0*/  BRA `(.L_x_2) ;  /* 0x0000000000107947 */ /* 0x000ff60003800000 */
.L_x_3:
[----:B------:R-:W-:Y:S01]  /*02e0*/  ULDC UR6, c[0x0][0x580] ;  /* 0x0001600000067ab9 */ /* 0x000fe20000000800 */
[----:B------:R-:W-:Y:S01]  /*02f0*/  IMAD.MOV.U32 R7, RZ, RZ, 0x1 ;  /* 0x00000001ff077424 */ /* 0x000fe200078e00ff */
[----:B------:R-:W-:Y:S02]  /*0300*/  FSETP.NEU.AND P1, PT, RZ, UR6, PT ;  /* 0x00000006ff007c0b */ /* 0x000fe4000bf2d000 */
[----:B------:R-:W-:-:S11]  /*0310*/  CS2R R2, SRZ ;  /* 0x0000000000027805 */ /* 0x000fd6000001ff00 */
.L_x_2:
[----:B------:R-:W-:Y:S02]  /*0320*/  ISETP.NE.U32.AND P4, PT, R2, RZ, PT ;  /* 0x000000ff0200720c */ /* 0x000fe40003f85070 */
[----:B------:R-:W-:Y:S02]  /*0330*/  ISETP.NE.AND.EX P5, PT, RZ, UR5, PT, P2 ;  /* 0x00000005ff007c0c */ /* 0x000fe4000bfa5320 */
[----:B------:R-:W-:Y:S02]  /*0340*/  ISETP.NE.AND.EX P2, PT, R3, RZ, PT, P4 ;  /* 0x000000ff0300720c */ /* 0x000fe40003f45340 */
[----:B------:R-:W-:-:S11]  /*0350*/  PLOP3.LUT P0, PT, PT, PT, PT, 0x8, 0x0 ;  /* 0x000000000000781c */ /* 0x000fd60003f0e170 */
[----:B------:R-:W-:Y:S05]  /*0360*/  @P2 BRA P5, `(.L_x_4) ;  /* 0x0000000000342947 */ /* 0x000fea0002800000 */
[----:B------:R-:W-:-:S04]  /*0370*/  ISETP.NE.U32.AND P0, PT, RZ, UR4, PT ;  /* 0x00000004ff007c0c */ /* 0x000fc8000bf05070 */
[----:B------:R-:W-:-:S13]  /*0380*/  ISETP.NE.AND.EX P0, PT, RZ, UR5, PT, P0 ;  /* 0x00000005ff007c0c */ /* 0x000fda000bf05300 */
[----:B------:R-:W-:Y:S05]  /*0390*/  @!P0 BRA `(.L_x_5) ;  /* 0x0000000000248947 */ /* 0x000fea0003800000 */
[----:B------:R-:W-:Y:S02]  /*03a0*/  PRMT R7, R7, 0x9910, RZ ;  /* 0x0000991007077816 */ /* 0x000fe400000000ff */
[----:B------:R-:W-:Y:S02]  /*03b0*/  ISETP.NE.U32.AND P0, PT, R2, RZ, PT ;  /* 0x000000ff0200720c */ /* 0x000fe40003f05070 */
[----:B------:R-:W-:Y:S02]  /*03c0*/  ISETP.NE.AND P2, PT, R7, RZ, PT ;  /* 0x000000ff0700720c */ /* 0x000fe40003f45270 */
[----:B------:R-:W-:Y:S02]  /*03d0*/  ISETP.NE.AND.EX P0, PT, R3, RZ, PT, P0 ;  /* 0x000000ff0300720c */ /* 0x000fe40003f05300 */
[----:B------:R-:W-:-:S09]  /*03e0*/  SEL R2, RZ, 0xffffffff, P1 ;  /* 0xffffffffff027807 */ /* 0x000fd20000800000 */
[----:B------:R-:W-:-:S04]  /*03f0*/  @!P2 SEL R2, RZ, 0xffffffff, P0 ;  /* 0xffffffffff02a807 */ /* 0x000fc80000000000 */
[----:B------:R-:W-:-:S04]  /*0400*/  LOP3.LUT R2, R2, 0x1, RZ, 0xc0, !PT ;  /* 0x0000000102027812 */ /* 0x000fc800078ec0ff */
[----:B------:R-:W-:Y:S01]  /*0410*/  ISETP.EQ.U32.AND P0, PT, R2, 0x1, PT ;  /* 0x000000010200780c */ /* 0x000fe20003f02070 */
[----:B------:R-:W-:-:S12]  /*0420*/  BRA `(.L_x_4) ;  /* 0x0000000000047947 */ /* 0x000fd80003800000 */
.L_x_5:
[----:B------:R-:W-:-:S13]  /*0430*/  PLOP3.LUT P0, PT, P1, PT, PT, 0x8, 0x0 ;  /* 0x000000000000781c */ /* 0x000fda0000f0e170 */
.L_x_4:
[----:B------:R-:W1:Y:S02]  /*0440*/  SHFL.IDX PT, R2, R6, RZ, 0x1f ;  /* 0x00001fff06027589 */ /* 0x000e6400000e0000 */
[----:B-1----:R-:W-:-:S13]  /*0450*/  ISETP.NE.AND P1, PT, R2, RZ, PT ;  /* 0x000000ff0200720c */ /* 0x002fda0003f25270 */
[----:B------:R-:W-:Y:S05]  /*0460*/  @P1 BRA `(.L_x_6) ;  /* 0x0000000000581947 */ /* 0x000fea0003800000 */
[----:B------:R-:W1:Y:S01]  /*0470*/  S2UR UR8, SR_CgaCtaId ;  /* 0x00000000000879c3 */ /* 0x000e620000008800 */
[----:B------:R-:W-:Y:S01]  /*0480*/  UMOV UR4, 0x400 ;  /* 0x0000040000047882 */ /* 0x000fe20000000000 */
[----:B------:R-:W-:Y:S01]  /*0490*/  UMOV UR5, 0x1 ;  /* 0x0000000100057882 */ /* 0x000fe20000000000 */
[----:B------:R-:W-:Y:S01]  /*04a0*/  UMOV UR6, 0x100 ;  /* 0x0000010000067882 */ /* 0x000fe20000000000 */
[----:B------:R-:W-:Y:S01]  /*04b0*/  ELECT P1, URZ, PT ;  /* 0x00000000003f782f */ /* 0x000fe20003820000 */
[----:B------:R-:W-:-:S04]  /*04c0*/  UIADD3 UR6, -UR6, 0x100000, URZ ;  /* 0x0010000006067890 */ /* 0x000fc8000fffe13f */
[----:B------:R-:W-:Y:S02]  /*04d0*/  USHF.L.U32 UR7, UR6, 0xb, URZ ;  /* 0x0000000b06077899 */ /* 0x000fe4000800063f */
[----:B------:R-:W-:Y:S02]  /*04e0*/  USHF.L.U32 UR6, UR6, 0x1, URZ ;  /* 0x0000000106067899 */ /* 0x000fe4000800063f */
[----:B-1----:R-:W-:Y:S02]  /*04f0*/  ULEA UR8, UR8, UR4, 0x18 ;  /* 0x0000000408087291 */ /* 0x002fe4000f8ec03f */
[----:B------:R-:W-:-:S04]  /*0500*/  UIADD3 UR4, -UR5, 0x100000, URZ ;  /* 0x0010000005047890 */ /* 0x000fc8000fffe13f */
[----:B------:R-:W-:Y:S02]  /*0510*/  USHF.L.U32 UR5, UR4, 0xb, URZ ;  /* 0x0000000b04057899 */ /* 0x000fe4000800063f */
[----:B------:R-:W-:Y:S01]  /*0520*/  USHF.L.U32 UR4, UR4, 0x1, URZ ;  /* 0x0000000104047899 */ /* 0x000fe2000800063f */
[----:B------:R-:W1:Y:S11]  /*0530*/  FENCE.VIEW.ASYNC.S ;  /* 0x00000000000073c6 */ /* 0x000e760000000000 */
[----:B-1----:R1:W2:Y:S01]  /*0540*/  SYNCS.EXCH.64 URZ, [UR8], UR4 ;  /* 0x00000004083f75b2 */ /* 0x0022a20008000100 */
[----:B------:R1:W3:Y:S01]  /*0550*/  SYNCS.EXCH.64 URZ, [UR8+0x20], UR6 ;  /* 0x00002006083f75b2 */ /* 0x0002e20008000100 */
[----:B------:R1:W4:Y:S01]  /*0560*/  SYNCS.EXCH.64 URZ, [UR8+0x8], UR4 ;  /* 0x00000804083f75b2 */ /* 0x0003220008000100 */
[----:B------:R1:W1:Y:S01]  /*0570*/  SYNCS.EXCH.64 URZ, [UR8+0x28], UR6 ;  /* 0x00002806083f75b2 */ /* 0x0002620008000100 */
[----:B------:R1:W1:Y:S01]  /*0580*/  SYNCS.EXCH.64 URZ, [UR8+0x10], UR4 ;  /* 0x00001004083f75b2 */ /* 0x0002620008000100 */
[----:B------:R1:W1:Y:S01]  /*0590*/  SYNCS.EXCH.64 URZ, [UR8+0x30], UR6 ;  /* 0x00003006083f75b2 */ /* 0x0002620008000100 */
[----:B------:R1:W1:Y:S01]  /*05a0*/  SYNCS.EXCH.64 URZ, [UR8+0x18], UR4 ;  /* 0x00001804083f75b2 */ /* 0x0002620008000100 */
[----:B------:R1:W1:Y:S01]  /*05b0*/  SYNCS.EXCH.64 URZ, [UR8+0x38], UR6 ;  /* 0x00003806083f75b2 */ /* 0x0002620008000100 */
[----:B------:R-:W-:Y:S01]  /*05c0*/  NOP ;  /* 0x0000000000007918 */ /* 0x000fe20000000000 */
.L_x_6:
[----:B------:R-:W5:Y:S01]  /*05d0*/  SHFL.IDX PT, R3, R6, RZ, 0x1f ;  /* 0x00001fff06037589 */ /* 0x000f6200000e0000 */
[----:B------:R-:W1:Y:S01]  /*05e0*/  LDC R2, c[0x0][0x904] ;  /* 0x00024100ff027b82 */ /* 0x000e620000000800 */
[----:B------:R-:W-:Y:S01]  /*05f0*/  NOP ;  /* 0x0000000000007918 */ /* 0x000fe20000000000 */
[----:B-----5:R-:W-:-:S13]  /*0600*/  ISETP.NE.AND P1, PT, R3, RZ, PT ;  /* 0x000000ff0300720c */ /* 0x020fda0003f25270 */
[----:B------:R-:W-:Y:S05]  /*0610*/  @P1 BRA `(.L_x_7) ;  /* 0x0000000000581947 */ /* 0x000fea0003800000 */
[----:B-1----:R-:W1:Y:S01]  /*0620*/  S2UR UR5, SR_CgaCtaId ;  /* 0x00000000000579c3 */ /* 0x002e620000008800 */
[----:B------:R-:W-:Y:S01]  /*0630*/  UMOV UR4, 0x400 ;  /* 0x0000040000047882 */ /* 0x000fe20000000000 */
[----:B------:R-:W-:Y:S01]  /*0640*/  UMOV UR6, 0x20 ;  /* 0x0000002000067882 */ /* 0x000fe20000000000 */
[----:B------:R-:W-:Y:S01]  /*0650*/  UMOV UR7, 0x100 ;  /* 0x0000010000077882 */ /* 0x000fe20000000000 */
[----:B------:R-:W-:Y:S01]  /*0660*/  ELECT P1, URZ, PT ;  /* 0x00000000003f782f */ /* 0x000fe20003820000 */
[----:B-1----:R-:W-:Y:S02]  /*0670*/  ULEA UR8, UR5, UR4, 0x18 ;  /* 0x0000000405087291 */ /* 0x002fe4000f8ec03f */
[----:B------:R-:W-:-:S04]  /*0680*/  UIADD3 UR4, -UR6, 0x100000, URZ ;  /* 0x0010000006047890 */ /* 0x000fc8000fffe13f */
[----:B------:R-:W-:Y:S02]  /*0690*/  USHF.L.U32 UR5, UR4, 0xb, URZ ;  /* 0x0000000b04057899 */ /* 0x000fe4000800063f */
[----:B------:R-:W-:Y:S02]  /*06a0*/  USHF.L.U32 UR4, UR4, 0x1, URZ ;  /* 0x0000000104047899 */ /* 0x000fe4000800063f */
[----:B------:R-:W-:-:S04]  /*06b0*/  UIADD3 UR6, -UR7, 0x100000, URZ ;  /* 0x0010000007067890 */ /* 0x000fc8000fffe13f */
[----:B------:R-:W-:Y:S02]  /*06c0*/  USHF.L.U32 UR7, UR6, 0xb, URZ ;  /* 0x0000000b06077899 */ /* 0x000fe4000800063f */
[----:B------:R-:W-:Y:S01]  /*06d0*/  USHF.L.U32 UR6, UR6, 0x1, URZ ;  /* 0x0000000106067899 */ /* 0x000fe2000800063f */
[----:B------:R-:W1:Y:S03]  /*06e0*/  FENCE.VIEW.ASYNC.S ;  /* 0x00000000000073c6 */ /* 0x000e660000000000 */
[----:B-1----:R1:W1:Y:S08]  /*06f0*/  SYNCS.EXCH.64 URZ, [UR8+0x40], UR4 ;  /* 0x00004004083f75b2 */ /* 0x0022700008000100 */
[----:B------:R1:W1:Y:S01]  /*0700*/  SYNCS.EXCH.64 URZ, [UR8+0x60], UR6 ;  /* 0x00006006083f75b2 */ /* 0x0002620008000100 */
[----:B------:R1:W1:Y:S01]  /*0710*/  SYNCS.EXCH.64 URZ, [UR8+0x48], UR4 ;  /* 0x00004804083f75b2 */ /* 0x0002620008000100 */
[----:B------:R1:W1:Y:S01]  /*0720*/  SYNCS.EXCH.64 URZ, [UR8+0x68], UR6 ;  /* 0x00006806083f75b2 */ /* 0x0002620008000100 */
[----:B------:R1:W1:Y:S01]  /*0730*/  SYNCS.EXCH.64 URZ, [UR8+0x50], UR4 ;  /* 0x00005004083f75b2 */ /* 0x0002620008000100 */
[----:B------:R1:W1:Y:S01]  /*0740*/  SYNCS.EXCH.64 URZ, [UR8+0x70], UR6 ;  /* 0x00007006083f75b2 */ /* 0x0002620008000100 */
[----:B------:R1:W1:Y:S01]  /*0750*/  SYNCS.EXCH.64 URZ, [UR8+0x58], UR4 ;  /* 0x00005804083f75b2 */ /* 0x0002620008000100 */
[----:B------:R1:W1:Y:S01]  /*0760*/  SYNCS.EXCH.64 URZ, [UR8+0x78], UR6 ;  /* 0x00007806083f75b2 */ /* 0x0002620008000100 */
[----:B------:R-:W-:Y:S01]  /*0770*/  NOP ;  /* 0x0000000000007918 */ /* 0x000fe20000000000 */
.L_x_7:
[----:B------:R-:W5:Y:S01]  /*0780*/  SHFL.IDX PT, R6, R6, RZ, 0x1f ;  /* 0x00001fff06067589 */ /* 0x000f6200000e0000 */
[----:B-1----:R-:W-:Y:S02]  /*0790*/  ISETP.NE.AND P6, PT, R2, 0x1, PT ;  /* 0x000000010200780c */ /* 0x002fe40003fc5270 */
[----:B------:R-:W-:Y:S01]  /*07a0*/  ELECT P1, URZ, PT ;  /* 0x00000000003f782f */ /* 0x000fe20003820000 */
[----:B------:R-:W1:Y:S01]  /*07b0*/  S2UR UR37, SR_CgaCtaId ;  /* 0x00000000002579c3 */ /* 0x000e620000008800 */
[----:B------:R-:W2:Y:S01]  /*07c0*/  S2R R3, SR_CTAID.Y ;  /* 0x0000000000037919 */ /* 0x000ea20000002600 */
[----:B------:R-:W-:Y:S01]  /*07d0*/  UMOV UR4, 0x20 ;  /* 0x0000002000047882 */ /* 0x000fe20000000000 */
[----:B------:R-:W-:Y:S01]  /*07e0*/  ISETP.NE.AND P4, PT, R0, RZ, PT ;  /* 0x000000ff0000720c */ /* 0x000fe20003f85270 */
[----:B------:R-:W-:Y:S01]  /*07f0*/  NOP ;  /* 0x0000000000007918 */ /* 0x000fe20000000000 */
[----:B------:R-:W3:Y:S01]  /*0800*/  S2R R8, SR_CTAID.X ;  /* 0x0000000000087919 */ /* 0x000ee20000002500 */
[----:B------:R-:W-:Y:S01]  /*0810*/  P2R R7, PR, RZ, 0x40 ;  /* 0x00000040ff077803 */ /* 0x000fe20000000000 */
[----:B------:R-:W-:Y:S01]  /*0820*/  IMAD.MOV.U32 R9, RZ, RZ, RZ ;  /* 0x000000ffff097224 */ /* 0x000fe200078e00ff */
[----:B------:R-:W-:Y:S02]  /*0830*/  BSSY B6, `(.L_x_8) ;  /* 0x0000924000067945 */ /* 0x000fe40003800000 */
[----:B------:R-:W3:Y:S01]  /*0840*/  @P6 LDC R17, c[0x0][0x10] ;  /* 0x00000400ff116b82 */ /* 0x000ee20000000800 */
[----:B------:R-:W-:-:S07]  /*0850*/  @P6 IMAD.MOV.U32 R7, RZ, RZ, RZ ;  /* 0x000000ffff076224 */ /* 0x000fce00078e00ff */
[----:B------:R-:W4:Y:S01]  /*0860*/  @!P6 LDC R11, c[0x0][0xc] ;  /* 0x00000300ff0beb82 */ /* 0x000f220000000800 */
[----:B-----5:R-:W-:Y:S02]  /*0870*/  ISETP.NE.OR P2, PT, R6, RZ, !P1 ;  /* 0x000000ff0600720c */ /* 0x020fe40004f45670 */
[----:B------:R-:W-:-:S04]  /*0880*/  ISETP.EQ.OR P1, PT, R0, 0x3, !P4 ;  /* 0x000000030000780c */ /* 0x000fc80006722670 */
[----:B------:R-:W-:-:S04]  /*0890*/  ISETP.EQ.AND P1, PT, R10, RZ, P1 ;  /* 0x000000ff0a00720c */ /* 0x000fc80000f22270 */
[----:B------:R-:W-:Y:S02]  /*08a0*/  SEL R22, RZ, 0x1, !P1 ;  /* 0x00000001ff167807 */ /* 0x000fe40004800000 */
[----:B--2---:R-:W-:Y:S01]  /*08b0*/  @P6 MOV R6, R3 ;  /* 0x0000000300066202 */ /* 0x004fe20000000f00 */
[----:B------:R-:W-:Y:S01]  /*08c0*/  VOTEU.ALL UP0, P2 ;  /* 0x00000000003f7886 */ /* 0x000fe20001000000 */
[----:B------:R-:W-:-:S03]  /*08d0*/  VOTEU.ALL UP1, P2 ;  /* 0x00000000003f7886 */ /* 0x000fc60001020000 */
[----:B---3--:R-:W-:Y:S01]  /*08e0*/  @P6 IMAD.WIDE.U32 R16, R8, R17, R6 ;  /* 0x0000001108106225 */ /* 0x008fe200078e0006 */
[----:B------:R-:W-:Y:S01]  /*08f0*/  @!UP0 UMOV UR6, 0x400 ;  /* 0x0000040000068882 */ /* 0x000fe20000000000 */
[----:B------:R-:W-:-:S04]  /*0900*/  @!UP0 UIADD3 UR4, -UR4, 0x100000, URZ ;  /* 0x0010000004048890 */ /* 0x000fc8000fffe13f */
[----:B------:R-:W-:Y:S02]  /*0910*/  @!UP0 USHF.L.U32 UR5, UR4, 0xb, URZ ;  /* 0x0000000b04058899 */ /* 0x000fe4000800063f */
[----:B------:R-:W-:Y:S02]  /*0920*/  @!UP0 USHF.L.U32 UR4, UR4, 0x1, URZ ;  /* 0x0000000104048899 */ /* 0x000fe4000800063f */
[----:B-1----:R-:W-:Y:S01]  /*0930*/  @!UP0 ULEA UR8, UR37, UR6, 0x18 ;  /* 0x0000000625088291 */ /* 0x002fe2000f8ec03f */
[----:B------:R-:W-:Y:S01]  /*0940*/  @P6 IMAD.MOV.U32 R7, RZ, RZ, RZ ;  /* 0x000000ffff076224 */ /* 0x000fe200078e00ff */
[----:B------:R-:W-:Y:S01]  /*0950*/  VOTEU.ALL UP0, P2 ;  /* 0x00000000003f7886 */ /* 0x000fe20001000000 */
[C---:B------:R-:W-:Y:S01]  /*0960*/  ISETP.NE.AND P2, PT, R10.reuse, RZ, PT ;  /* 0x000000ff0a00720c */ /* 0x040fe20003f45270 */
[----:B------:R-:W-:Y:S01]  /*0970*/  ULDC UR6, c[0x0][0xc] ;  /* 0x0000030000067ab9 */ /* 0x000fe20000000800 */
[----:B------:R-:W-:Y:S01]  /*0980*/  ULDC UR7, c[0x0][0x10] ;  /* 0x0000040000077ab9 */ /* 0x000fe20000000800 */
[----:B------:R-:W-:Y:S01]  /*0990*/  VIADD R10, R10, 0xffffffff ;  /* 0xffffffff0a0a7836 */ /* 0x000fe20000000000 */
[----:B------:R-:W-:-:S02]  /*09a0*/  ISETP.EQ.AND P5, PT, R0, 0x2, !P2 ;  /* 0x000000020000780c */ /* 0x000fc400057a2270 */
[----:B------:R-:W-:Y:S01]  /*09b0*/  @P6 IADD3 R17, R17, R7, RZ ;  /* 0x0000000711116210 */ /* 0x000fe20007ffe0ff */
[----:B----4-:R-:W-:Y:S01]  /*09c0*/  @!P6 IMAD.WIDE.U32 R6, R11, R3, R8 ;  /* 0x000000030b06e225 */ /* 0x010fe200078e0008 */
[----:B------:R-:W-:Y:S01]  /*09d0*/  ISETP.GE.U32.AND P1, PT, R10, 0x2, PT ;  /* 0x000000020a00780c */ /* 0x000fe20003f26070 */
[----:B------:R-:W1:Y:S02]  /*09e0*/  FENCE.VIEW.ASYNC.S ;  /* 0x00000000000073c6 */ /* 0x000e640000000000 */
[----:B-1----:R-:W1:Y:S01]  /*09f0*/  @!UP0 SYNCS.EXCH.64 URZ, [UR8+0x80], UR4 ;  /* 0x00008004083f85b2 */ /* 0x002e620008000100 */
[----:B------:R-:W-:Y:S01]  /*0a00*/  SEL R19, RZ, 0x1, !P5 ;  /* 0x00000001ff137807 */ /* 0x000fe20006800000 */
[----:B------:R-:W-:Y:S01]  /*0a10*/  @!P6 IMAD.MOV.U32 R17, RZ, RZ, R7 ;  /* 0x000000ffff11e224 */ /* 0x000fe200078e0007 */
[----:B------:R-:W-:Y:S02]  /*0a20*/  @!P6 MOV R16, R6 ;  /* 0x000000060010e202 */ /* 0x000fe40000000f00 */
[----:B------:R-:W-:-:S02]  /*0a30*/  SEL R19, R19, 0x2, P1 ;  /* 0x0000000213137807 */ /* 0x000fc40000800000 */
[----:B------:R-:W-:Y:S01]  /*0a40*/  SEL R22, R22, 0x2, P1 ;  /* 0x0000000216167807 */ /* 0x000fe20000800000 */
[----:B------:R2:W1:Y:S01]  /*0a50*/  @!UP1 SYNCS.EXCH.64 URZ, [UR8+0x88], UR4 ;  /* 0x00008804083f95b2 */ /* 0x0004620008000100 */
[----:B------:R-:W-:Y:S01]  /*0a60*/  NOP ;  /* 0x0000000000007918 */ /* 0x000fe20000000000 */
[----:B--2---:R-:W-:-:S03]  /*0a70*/  UIMAD.WIDE.U32 UR4, UR6, UR7, URZ ;  /* 0x00000007060472a5 */ /* 0x004fc6000f8e003f */
[----:B------:R-:W-:Y:S02]  /*0a80*/  ULDC UR6, c[0x0][0x14] ;  /* 0x0000050000067ab9 */ /* 0x000fe40000000800 */
[----:B------:R-:W-:Y:S02]  /*0a90*/  UIMAD.WIDE.U32 UR40, UR4, UR6, URZ ;  /* 0x00000006042872a5 */ /* 0x000fe4000f8e003f */
[----:B------:R-:W-:-:S04]  /*0aa0*/  UIMAD UR38, UR5, UR6, URZ ;  /* 0x00000006052672a4 */ /* 0x000fc8000f8e023f */
[----:B------:R-:W-:Y:S01]  /*0ab0*/  UIADD3 UR38, UR41, UR38, URZ ;  /* 0x0000002629267290 */ /* 0x000fe2000fffe03f */
[----:B-1----:R-:W-:Y:S06]  /*0ac0*/  BAR.SYNC.DEFER_BLOCKING 0x0 ;  /* 0x0000000000007b1d */ /* 0x002fec0000010000 */
[----:B------:R-:W-:Y:S05]  /*0ad0*/  @!P2 BRA `(.L_x_9) ;  /* 0x000000600058a947 */ /* 0x000fea0003800000 */
[----:B------:R-:W-:-:S13]  /*0ae0*/  ISETP.GT.U32.AND P0, PT, R10, 0x1, PT ;  /* 0x000000010a00780c */ /* 0x000fda0003f04070 */
[----:B------:R-:W-:Y:S05]  /*0af0*/  @P0 BRA `(.L_x_10) ;  /* 0x0000008c00dc0947 */ /* 0x000fea0003800000 */
[----:B------:R-:W-:Y:S01]  /*0b00*/  ULDC.64 UR4, c[0x0][0x8f8] ;  /* 0x00023e0000047ab9 */ /* 0x000fe20000000a00 */
[----:B------:R-:W-:Y:S01]  /*0b10*/  UMOV UR47, 0xffffffff ;  /* 0xffffffff002f7882 */ /* 0x000fe20000000000 */
[----:B------:R-:W-:Y:S01]  /*0b20*/  ISETP.GE.U32.AND P0, PT, R16, UR4, PT ;  /* 0x0000000410007c0c */ /* 0x000fe2000bf06070 */
[----:B------:R-:W-:Y:S01]  /*0b30*/  IMAD.MOV.U32 R23, RZ, RZ, -0x1 ;  /* 0xffffffffff177424 */ /* 0x000fe200078e00ff */
[----:B------:R-:W-:Y:S02]  /*0b40*/  PRMT R152, RZ, 0x7610, R152 ;  /* 0x00007610ff987816 */ /* 0x000fe40000000098 */
[----:B------:R-:W-:Y:S02]  /*0b50*/  ISETP.GE.U32.AND.EX P0, PT, R17, UR5, PT, P0 ;  /* 0x0000000511007c0c */ /* 0x000fe4000bf06100 */
[----:B------:R-:W-:Y:S02]  /*0b60*/  MOV R156, 0xffffffff ;  /* 0xffffffff009c7802 */ /* 0x000fe40000000f00 */
[----:B------:R-:W-:-:S09]  /*0b70*/  PRMT R0, RZ, 0x7610, R0 ;  /* 0x00007610ff007816 */ /* 0x000fd20000000000 */
[----:B------:R-:W-:Y:S05]  /*0b80*/  @P0 BRA `(.L_x_11) ;  /* 0x0000000400600947 */ /* 0x000fea0003800000 */
[----:B------:R-:W1:Y:S01]  /*0b90*/  LDC.64 R14, c[0x0][0x8d0] ;  /* 0x00023400ff0e7b82 */ /* 0x000e620000000a00 */
[----:B------:R-:W-:Y:S02]  /*0ba0*/  IMAD.MOV.U32 R4, RZ, RZ, R16 ;  /* 0x000000ffff047224 */ /* 0x000fe400078e0010 */
[----:B------:R-:W-:-:S05]  /*0bb0*/  IMAD.MOV.U32 R5, RZ, RZ, R17 ;  /* 0x000000ffff057224 */ /* 0x000fca00078e0011 */
[----:B------:R-:W2:Y:S08]  /*0bc0*/  LDC R0, c[0x0][0x8d8] ;  /* 0x00023600ff007b82 */ /* 0x000eb00000000800 */
[----:B------:R-:W3:Y:S01]  /*0bd0*/  LDC.64 R20, c[0x0][0x8c8] ;  /* 0x00023200ff147b82 */ /* 0x000ee20000000a00 */
[----:B-1----:R-:W-:-:S04]  /*0be0*/  ISETP.NE.U32.AND P0, PT, R14, RZ, PT ;  /* 0x000000ff0e00720c */ /* 0x002fc80003f05070 */
[----:B------:R-:W-:-:S13]  /*0bf0*/  ISETP.NE.AND.EX P0, PT, R15, RZ, PT, P0 ;  /* 0x000000ff0f00720c */ /* 0x000fda0003f05300 */
[----:B--23--:R-:W-:Y:S05]  /*0c00*/  @!P0 BRA `(.L_x_12) ;  /* 0x0000000000288947 */ /* 0x00cfea0003800000 */
[----:B------:R-:W1:Y:S02]  /*0c10*/  LDC R11, c[0x0][0x8dc] ;  /* 0x00023700ff0b7b82 */ /* 0x000e640000000800 */
[----:B-1----:R-:W-:-:S04]  /*0c20*/  IADD3 R11, P0, R16, R11, RZ ;  /* 0x0000000b100b7210 */ /* 0x002fc80007f1e0ff */
[----:B------:R-:W-:-:S05]  /*0c30*/  IADD3.X R13, RZ, R17, RZ, P0, !PT ;  /* 0x00000011ff0d7210 */ /* 0x000fca00007fe4ff */
[----:B------:R-:W-:-:S04]  /*0c40*/  IMAD.WIDE.U32 R4, R13, R14, RZ ;  /* 0x0000000e0d047225 */ /* 0x000fc800078e00ff */
[----:B------:R-:W-:-:S04]  /*0c50*/  IMAD.WIDE.U32 R6, P0, R11, R15, R4 ;  /* 0x0000000f0b067225 */ /* 0x000fc80007800004 */
[----:B------:R-:W-:-:S04]  /*0c60*/  IMAD.WIDE.U32 R4, R11, R14, RZ ;  /* 0x0000000e0b047225 */ /* 0x000fc800078e00ff */
[----:B------:R-:W-:Y:S01]  /*0c70*/  IMAD.X R11, RZ, RZ, RZ, P0 ;  /* 0x000000ffff0b7224 */ /* 0x000fe200000e06ff */
[----:B------:R-:W-:Y:S01]  /*0c80*/  IADD3 RZ, P0, R5, R6, RZ ;  /* 0x0000000605ff7210 */ /* 0x000fe20007f1e0ff */
[----:B------:R-:W-:-:S04]  /*0c90*/  IMAD.MOV.U32 R10, RZ, RZ, R7 ;  /* 0x000000ffff0a7224 */ /* 0x000fc800078e0007 */
[----:B------:R-:W-:-:S08]  /*0ca0*/  IMAD.WIDE.U32.X R4, R13, R15, R10, P0 ;  /* 0x0000000f0d047225 */ /* 0x000fd000000e040a */
.L_x_12:
[-CC-:B------:R-:W-:Y:S01]  /*0cb0*/  SHF.R.U64 R25, R4, R0.reuse, R5.reuse ;  /* 0x0000000004197219 */ /* 0x180fe20000001205 */
[----:B------:R-:W1:Y:S01]  /*0cc0*/  LDC.64 R26, c[0x0][0x8e8] ;  /* 0x00023a00ff1a7b82 */ /* 0x000e620000000a00 */
[----:B------:R-:W-:Y:S01]  /*0cd0*/  SHF.R.U32.HI R4, RZ, R0, R5 ;  /* 0x00000000ff047219 */ /* 0x000fe20000011605 */
[----:B------:R-:W-:Y:S01]  /*0ce0*/  ULDC UR4, c[0x0][0x150] ;  /* 0x0000540000047ab9 */ /* 0x000fe20000000800 */
[----:B------:R-:W-:Y:S02]  /*0cf0*/  I2FP.F32.U32 R0, R8 ;  /* 0x0000000800007245 */ /* 0x000fe40000201000 */
[----:B------:R-:W-:-:S03]  /*0d00*/  IADD3 R9, P0, RZ, -R25, RZ ;  /* 0x80000019ff097210 */ /* 0x000fc60007f1e0ff */
[----:B------:R-:W2:Y:S01]  /*0d10*/  LDC R10, c[0x0][0x8c0] ;  /* 0x00023000ff0a7b82 */ /* 0x000ea20000000800 */
[----:B------:R-:W-:Y:S01]  /*0d20*/  FMUL R0, R0, UR4 ;  /* 0x0000000400007c20 */ /* 0x000fe20008400000 */
[----:B------:R-:W-:Y:S01]  /*0d30*/  IADD3.X R11, RZ, ~R4, RZ, P0, !PT ;  /* 0x80000004ff0b7210 */ /* 0x000fe200007fe4ff */
[----:B------:R-:W-:Y:S01]  /*0d40*/  IMAD.WIDE.U32 R4, R9, R20, R16 ;  /* 0x0000001409047225 */ /* 0x000fe200078e0010 */
[----:B------:R-:W-:-:S03]  /*0d50*/  ULDC UR4, c[0x0][0x154] ;  /* 0x0000550000047ab9 */ /* 0x000fc60000000800 */
[----:B------:R-:W-:Y:S01]  /*0d60*/  IMAD R6, R11, R20, RZ ;  /* 0x000000140b067224 */ /* 0x000fe200078e02ff */
[----:B------:R-:W3:Y:S01]  /*0d70*/  LDC R7, c[0x0][0x144] ;  /* 0x00005100ff077b82 */ /* 0x000ee20000000800 */
[----:B------:R-:W4:Y:S02]  /*0d80*/  F2I.U32.TRUNC.NTZ R0, R0 ;  /* 0x0000000000007305 */ /* 0x000f24000020f000 */
[----:B------:R-:W-:-:S04]  /*0d90*/  IMAD R9, R9, R21, R6 ;  /* 0x0000001509097224 */ /* 0x000fc800078e0206 */
[----:B------:R-:W-:Y:S01]  /*0da0*/  IMAD.IADD R9, R5, 0x1, R9 ;  /* 0x0000000105097824 */ /* 0x000fe200078e0209 */
[----:B------:R-:W5:Y:S01]  /*0db0*/  LDC R12, c[0x0][0x8b0] ;  /* 0x00022c00ff0c7b82 */ /* 0x000f620000000800 */
[----:B-1----:R-:W-:-:S04]  /*0dc0*/  ISETP.NE.U32.AND P0, PT, R26, RZ, PT ;  /* 0x000000ff1a00720c */ /* 0x002fc80003f05070 */
[----:B------:R-:W-:-:S03]  /*0dd0*/  ISETP.NE.AND.EX P0, PT, R27, RZ, PT, P0 ;  /* 0x000000ff1b00720c */ /* 0x000fc60003f05300 */
[----:B------:R-:W1:Y:S01]  /*0de0*/  LDC R11, c[0x0][0x900] ;  /* 0x00024000ff0b7b82 */ /* 0x000e620000000800 */
[-CC-:B--2---:R-:W-:Y:S01]  /*0df0*/  SHF.R.U64 R20, R4, R10.reuse, R9.reuse ;  /* 0x0000000a04147219 */ /* 0x184fe20000001209 */
[----:B----4-:R-:W-:Y:S01]  /*0e00*/  IMAD.MOV R5, RZ, RZ, -R0 ;  /* 0x000000ffff057224 */ /* 0x010fe200078e0a00 */
[----:B------:R-:W-:Y:S02]  /*0e10*/  I2FP.F32.U32 R4, R3 ;  /* 0x0000000300047245 */ /* 0x000fe40000201000 */
[----:B------:R-:W-:Y:S01]  /*0e20*/  SHF.R.U32.HI R9, RZ, R10, R9 ;  /* 0x0000000aff097219 */ /* 0x000fe20000011609 */
[----:B------:R-:W-:Y:S02]  /*0e30*/  IMAD.MOV.U32 R10, RZ, RZ, 0x1 ;  /* 0x00000001ff0a7424 */ /* 0x000fe400078e00ff */
[----:B------:R-:W2:Y:S01]  /*0e40*/  LDC R14, c[0x0][0x148] ;  /* 0x00005200ff0e7b82 */ /* 0x000ea20000000800 */
[----:B---3--:R-:W-:Y:S02]  /*0e50*/  IMAD R0, R7, R5, R8 ;  /* 0x0000000507007224 */ /* 0x008fe400078e0208 */
[----:B------:R-:W-:Y:S01]  /*0e60*/  FMUL R5, R4, UR4 ;  /* 0x0000000404057c20 */ /* 0x000fe20008400000 */
[----:B------:R-:W-:-:S04]  /*0e70*/  MOV R4, 0xffffffff ;  /* 0xffffffff00047802 */ /* 0x000fc80000000f00 */
[----:B------:R-:W3:Y:S01]  /*0e80*/  LDC R24, c[0x0][0x8a8] ;  /* 0x00022a00ff187b82 */ /* 0x000ee20000000800 */
[-CC-:B-----5:R-:W-:Y:S02]  /*0e90*/  SHF.R.U64 R28, R20, R12.reuse, R9.reuse ;  /* 0x0000000c141c7219 */ /* 0x1a0fe40000001209 */
[----:B------:R-:W-:Y:S02]  /*0ea0*/  SHF.R.U32.HI R6, RZ, R12, R9 ;  /* 0x0000000cff067219 */ /* 0x000fe40000011609 */
[----:B------:R4:W1:Y:S03]  /*0eb0*/  F2I.U32.TRUNC.NTZ R12, R5 ;  /* 0x00000005000c7305 */ /* 0x000866000020f000 */
[----:B------:R-:W2:Y:S01]  /*0ec0*/  LDC R15, c[0x0][0x8f0] ;  /* 0x00023c00ff0f7b82 */ /* 0x000ea20000000800 */
[-C--:B-1----:R-:W-:Y:S02]  /*0ed0*/  SHF.L.U32 R4, R4, R11.reuse, RZ ;  /* 0x0000000b04047219 */ /* 0x082fe400000006ff */
[----:B------:R-:W-:-:S02]  /*0ee0*/  SHF.R.U64 R30, R28, R11, R6 ;  /* 0x0000000b1c1e7219 */ /* 0x000fc40000001206 */
[-C--:B------:R-:W-:Y:S02]  /*0ef0*/  SHF.R.U32.HI R6, RZ, R11.reuse, R6 ;  /* 0x0000000bff067219 */ /* 0x080fe40000011606 */
[----:B------:R-:W-:Y:S01]  /*0f00*/  SHF.L.U32 R10, R10, R11, RZ ;  /* 0x0000000b0a0a7219 */ /* 0x000fe200000006ff */
[----:B------:R-:W1:Y:S01]  /*0f10*/  LDC R21, c[0x0][0x8e0] ;  /* 0x00023800ff157b82 */ /* 0x000e620000000800 */
[----:B------:R-:W-:Y:S01]  /*0f20*/  LOP3.LUT R11, RZ, R4, RZ, 0x33, !PT ;  /* 0x00000004ff0b7212 */ /* 0x000fe200078e33ff */
[----:B------:R-:W-:Y:S01]  /*0f30*/  IMAD.MOV.U32 R4, RZ, RZ, R30 ;  /* 0x000000ffff047224 */ /* 0x000fe200078e001e */
[----:B----4-:R-:W-:-:S05]  /*0f40*/  MOV R5, R6 ;  /* 0x0000000600057202 */ /* 0x010fca0000000f00 */
[----:B------:R-:W4:Y:S01]  /*0f50*/  LDC R23, c[0x0][0x8b8] ;  /* 0x00022e00ff177b82 */ /* 0x000f220000000800 */
[----:B---3--:R-:W-:Y:S05]  /*0f60*/  @!P0 BRA `(.L_x_13) ;  /* 0x0000000000288947 */ /* 0x008fea0003800000 */
[----:B------:R-:W3:Y:S02]  /*0f70*/  LDC R9, c[0x0][0x8f4] ;  /* 0x00023d00ff097b82 */ /* 0x000ee40000000800 */
[----:B---3--:R-:W-:-:S05]  /*0f80*/  IADD3 R9, P0, R30, R9, RZ ;  /* 0x000000091e097210 */ /* 0x008fca0007f1e0ff */
[----:B------:R-:W-:-:S04]  /*0f90*/  IMAD.X R13, RZ, RZ, R6, P0 ;  /* 0x000000ffff0d7224 */ /* 0x000fc800000e0606 */
[----:B------:R-:W-:-:S04]  /*0fa0*/  IMAD.WIDE.U32 R4, R13, R26, RZ ;  /* 0x0000001a0d047225 */ /* 0x000fc800078e00ff */
[----:B------:R-:W-:-:S04]  /*0fb0*/  IMAD.WIDE.U32 R6, P0, R9, R27, R4 ;  /* 0x0000001b09067225 */ /* 0x000fc80007800004 */
[----:B------:R-:W-:Y:S01]  /*0fc0*/  IMAD.WIDE.U32 R4, R9, R26, RZ ;  /* 0x0000001a09047225 */ /* 0x000fe200078e00ff */
[----:B------:R-:W-:-:S03]  /*0fd0*/  MOV R8, R7 ;  /* 0x0000000700087202 */ /* 0x000fc60000000f00 */
[----:B------:R-:W-:Y:S01]  /*0fe0*/  IMAD.X R9, RZ, RZ, RZ, P0 ;  /* 0x000000ffff097224 */ /* 0x000fe200000e06ff */
[----:B------:R-:W-:-:S05]  /*0ff0*/  IADD3 RZ, P0, R5, R6, RZ ;  /* 0x0000000605ff7210 */ /* 0x000fca0007f1e0ff */
[----:B------:R-:W-:-:S08]  /*1000*/  IMAD.WIDE.U32.X R4, R13, R27, R8, P0 ;  /* 0x0000001b0d047225 */ /* 0x000fd000000e0408 */
.L_x_13:
[----:B--2---:R-:W-:Y:S01]  /*1010*/  SHF.R.U64 R4, R4, R15, R5 ;  /* 0x0000000f04047219 */ /* 0x004fe20000001205 */
[----:B------:R-:W-:Y:S01]  /*1020*/  VIADD R5, R24, 0xffffffff ;  /* 0xffffffff18057836 */ /* 0x000fe20000000000 */
[----:B------:R-:W-:Y:S01]  /*1030*/  LOP3.LUT R11, R28, R11, RZ, 0xc0, !PT ;  /* 0x0000000b1c0b7212 */ /* 0x000fe200078ec0ff */
[----:B------:R-:W-:Y:S01]  /*1040*/  IMAD.MOV R12, RZ, RZ, -R12 ;  /* 0x000000ffff0c7224 */ /* 0x000fe200078e0a0c */
[----:B------:R-:W-:Y:S02]  /*1050*/  IADD3 R6, -R4, RZ, RZ ;  /* 0x000000ff04067210 */ /* 0x000fe40007ffe1ff */
[----:B------:R-:W-:Y:S01]  /*1060*/  LOP3.LUT R5, R20, R5, RZ, 0xc0, !PT ;  /* 0x0000000514057212 */ /* 0x000fe200078ec0ff */
[----:B------:R-:W-:Y:S01]  /*1070*/  @P6 IMAD R0, R14, R12, R3 ;  /* 0x0000000c0e006224 */ /* 0x000fe200078e0203 */
[----:B------:R-:W-:Y:S01]  /*1080*/  R2UR UR47, R25 ;  /* 0x00000000192f72ca */ /* 0x000fe200000e0000 */
[----:B------:R-:W-:Y:S02]  /*1090*/  IMAD R11, R10, R4, R11 ;  /* 0x000000040a0b7224 */ /* 0x000fe400078e020b */
[----:B-1----:R-:W-:-:S02]  /*10a0*/  IMAD R3, R6, R21, R30 ;  /* 0x0000001506037224 */ /* 0x002fc400078e021e */
[----:B----4-:R-:W-:Y:S02]  /*10b0*/  IMAD R0, R11, R23, R0 ;  /* 0x000000170b007224 */ /* 0x010fe400078e0200 */
[----:B------:R-:W-:Y:S02]  /*10c0*/  IMAD R3, R3, R24, R5 ;  /* 0x0000001803037224 */ /* 0x000fe400078e0205 */
[----:B------:R-:W-:-:S03]  /*10d0*/  IMAD.MOV.U32 R4, RZ, RZ, 0x1 ;  /* 0x00000001ff047424 */ /* 0x000fc600078e00ff */
[----:B------:R-:W-:Y:S02]  /*10e0*/  SEL R156, R3, R0, !P6 ;  /* 0x00000000039c7207 */ /* 0x000fe40007000000 */
[----:B------:R-:W-:Y:S02]  /*10f0*/  SEL R23, R0, R3, !P6 ;  /* 0x0000000300177207 */ /* 0x000fe40007000000 */
[----:B------:R-:W-:-:S07]  /*1100*/  PRMT R0, R4, 0x7610, R0 ;  /* 0x0000761004007816 */ /* 0x000fce0000000000 */
.L_x_11:
[----:B------:R-:W-:-:S08]  /*1110*/  NOP ;  /* 0x0000000000007918 */ /* 0x000fd00000000000 */
[----:B------:R-:W1:Y:S02]  /*1120*/  USETMAXREG.TRY_ALLOC.CTAPOOL UP0, 0xe8 ;  /* 0x000000e8000079c8 */ /* 0x000e640008000600 */
[----:B-1----:R-:W-:-:S13]  /*1130*/  PLOP3.LUT P0, PT, PT, PT, UP0, 0x80, 0x0 ;  /* 0x000000000000781c */ /* 0x002fda0003f0f008 */
[----:B------:R-:W-:Y:S05]  /*1140*/  @!P0 BRA `(.L_x_11) ;  /* 0xfffffffc00f08947 */ /* 0x000fea000383ffff */
[----:B------:R-:W-:Y:S02]  /*1150*/  ULDC.64 UR4, c[0x0][0x590] ;  /* 0x0001640000047ab9 */ /* 0x000fe40000000a00 */
[----:B------:R-:W-:Y:S01]  /*1160*/  IMAD.U32 R159, RZ, RZ, UR4 ;  /* 0x00000004ff9f7e24 */ /* 0x000fe2000f8e00ff */
[----:B------:R-:W-:-:S04]  /*1170*/  MOV R160, UR5 ;  /* 0x0000000500a07c02 */ /* 0x000fc80008000f00 */
[----:B------:R-:W-:-:S04]  /*1180*/  ISETP.NE.U32.AND P1, PT, R159, RZ, PT ;  /* 0x000000ff9f00720c */ /* 0x000fc80003f25070 */
[----:B------:R-:W-:-:S13]  /*1190*/  ISETP.NE.AND.EX P0, PT, R160, RZ, PT, P1 ;  /* 0x000000ffa000720c */ /* 0x000fda0003f05310 */
[----:B------:R-:W-:Y:S05]  /*11a0*/  @P0 BRA `(.L_x_14) ;  /* 0x00000000002c0947 */ /* 0x000fea0003800000 */
[----:B------:R-:W-:Y:S02]  /*11b0*/  ULDC.64 UR4, c[0x0][0x588] ;  /* 0x0001620000047ab9 */ /* 0x000fe40000000a00 */
[----:B------:R-:W-:-:S04]  /*11c0*/  ISETP.NE.U32.AND P0, PT, RZ, UR4, PT ;  /* 0x00000004ff007c0c */ /* 0x000fc8000bf05070 */
[----:B------:R-:W-:-:S13]  /*11d0*/  ISETP.NE.AND.EX P0, PT, RZ, UR5, PT, P0 ;  /* 0x00000005ff007c0c */ /* 0x000fda000bf05300 */
[----:B------:R-:W-:Y:S05]  /*11e0*/  @!P0 BRA `(.L_x_15) ;  /* 0x0000000000108947 */ /* 0x000fea0003800000 */
[----:B------:R-:W1:Y:S02]  /*11f0*/  LDC.64 R154, c[0x0][0x588] ;  /* 0x00016200ff9a7b82 */ /* 0x000e640000000a00 */
[----:B-1----:R1:W5:Y:S01]  /*1200*/  LDG.E R154, desc[UR42][R154.64] ;  /* 0x0000002a9a9a7981 */ /* 0x002362000c1e1900 */
[----:B------:R-:W-:Y:S01]  /*1210*/  IMAD.MOV.U32 R152, RZ, RZ, 0x1 ;  /* 0x00000001ff987424 */ /* 0x000fe200078e00ff */
[----:B------:R-:W-:Y:S06]  /*1220*/  BRA `(.L_x_14) ;  /* 0x00000000000c7947 */ /* 0x000fec0003800000 */
.L_x_15:
[----:B------:R-:W-:Y:S01]  /*1230*/  ULDC UR4, c[0x0][0x580] ;  /* 0x0001600000047ab9 */ /* 0x000fe20000000800 */
[----:B------:R-:W-:Y:S01]  /*1240*/  IMAD.MOV.U32 R152, RZ, RZ, 0x1 ;  /* 0x00000001ff987424 */ /* 0x000fe200078e00ff */
[----:B------:R-:W-:-:S07]  /*1250*/  MOV R154, UR4 ;  /* 0x00000004009a7c02 */ /* 0x000fce0008000f00 */
.L_x_14:
[----:B------:R-:W-:Y:S02]  /*1260*/  ULDC.64 UR4, c[0x0][0x5b0] ;  /* 0x00016c0000047ab9 */ /* 0x000fe40000000a00 */
[----:B------:R-:W-:-:S04]  /*1270*/  ISETP.NE.U32.AND P0, PT, RZ, UR4, PT ;  /* 0x00000004ff007c0c */ /* 0x000fc8000bf05070 */
[----:B------:R-:W-:-:S13]  /*1280*/  ISETP.NE.AND.EX P0, PT, RZ, UR5, PT, P0 ;  /* 0x00000005ff007c0c */ /* 0x000fda000bf05300 */
[----:B------:R-:W-:Y:S05]  /*1290*/  @P0 BRA `(.L_x_16) ;  /* 0x0000000000240947 */ /* 0x000fea0003800000 */
[----:B------:R-:W-:Y:S02]  /*12a0*/  ULDC.64 UR4, c[0x0][0x5a8] ;  /* 0x00016a0000047ab9 */ /* 0x000fe40000000a00 */
[----:B------:R-:W-:-:S04]  /*12b0*/  ISETP.NE.U32.AND P0, PT, RZ, UR4, PT ;  /* 0x00000004ff007c0c */ /* 0x000fc8000bf05070 */
[----:B------:R-:W-:-:S13]  /*12c0*/  ISETP.NE.AND.EX P0, PT, RZ, UR5, PT, P0 ;  /* 0x00000005ff007c0c */ /* 0x000fda000bf05300 */
[----:B------:R-:W-:Y:S05]  /*12d0*/  @!P0 BRA `(.L_x_17) ;  /* 0x00000000000c8947 */ /* 0x000fea0003800000 */
[----:B------:R-:W1:Y:S02]  /*12e0*/  LDC.64 R4, c[0x0][0x5a8] ;  /* 0x00016a00ff047b82 */ /* 0x000e640000000a00 */
[----:B-1----:R2:W5:Y:S01]  /*12f0*/  LDG.E R155, desc[UR42][R4.64] ;  /* 0x0000002a049b7981 */ /* 0x002562000c1e1900 */
[----:B------:R-:W-:Y:S05]  /*1300*/  BRA `(.L_x_16) ;  /* 0x0000000000087947 */ /* 0x000fea0003800000 */
.L_x_17:
[----:B------:R-:W-:Y:S02]  /*1310*/  ULDC UR4, c[0x0][0x5a0] ;  /* 0x0001680000047ab9 */ /* 0x000fe40000000800 */
[----:B-1----:R-:W-:-:S07]  /*1320*/  IMAD.U32 R155, RZ, RZ, UR4 ;  /* 0x00000004ff9b7e24 */ /* 0x002fce000f8e00ff */
.L_x_16:
[----:B------:R-:W-:Y:S01]  /*1330*/  LOP3.LUT P2, RZ, R0, 0xff, RZ, 0xc0, !PT ;  /* 0x000000ff00ff7812 */ /* 0x000fe2000784c0ff */
[----:B------:R-:W-:Y:S01]  /*1340*/  UMOV UR36, URZ ;  /* 0x0000003f00247c82 */ /* 0x000fe20008000000 */
[----:B------:R-:W-:-:S11]  /*1350*/  PLOP3.LUT P0, PT, PT, PT, PT, 0x80, 0x0 ;  /* 0x000000000000781c */ /* 0x000fd60003f0f070 */
[----:B------:R-:W-:Y:S05]  /*1360*/  @!P2 BRA `(.L_x_18) ;  /* 0x00000054009ca947 */ /* 0x000fea0003800000 */
[----:B------:R-:W-:Y:S01]  /*1370*/  ULDC UR4, c[0x0][0x28c] ;  /* 0x0000a30000047ab9 */ /* 0x000fe20000000800 */
[----:B------:R-:W-:Y:S01]  /*1380*/  IMAD.MOV.U32 R153, RZ, RZ, 0x10 ;  /* 0x00000010ff997424 */ /* 0x000fe200078e00ff */
[----:B------:R-:W-:Y:S01]  /*1390*/  UIADD3 UR4, UR4, 0x3f, URZ ;  /* 0x0000003f04047890 */ /* 0x000fe2000fffe03f */
[----:B------:R-:W-:Y:S01]  /*13a0*/  LOP3.LUT P0, RZ, R18, 0x4, RZ, 0xc0, !PT ;  /* 0x0000000412ff7812 */ /* 0x000fe2000780c0ff */
[----:B------:R-:W-:Y:S01]  /*13b0*/  ULDC.64 UR54, c[0x0][0x198] ;  /* 0x0000660000367ab9 */ /* 0x000fe20000000a00 */
[----:B------:R-:W-:Y:S01]  /*13c0*/  LOP3.LUT R157, R22, 0x1, RZ, 0xfc, !PT ;  /* 0x00000001169d7812 */ /* 0x000fe200078efcff */
[----:B------:R-:W-:Y:S01]  /*13d0*/  USHF.R.S32.HI UR5, URZ, 0x1f, UR4 ;  /* 0x0000001f3f057899 */ /* 0x000fe20008011404 */
[----:B------:R-:W-:Y:S01]  /*13e0*/  LOP3.LUT R158, R19, 0x1, RZ, 0xfc, !PT ;  /* 0x00000001139e7812 */ /* 0x000fe200078efcff */
[----:B------:R-:W-:Y:S01]  /*13f0*/  UMOV UR39, URZ ;  /* 0x0000003f00277c82 */ /* 0x000fe20008000000 */
[----:B------:R-:W-:Y:S01]  /*1400*/  SEL R153, R153, 0xfffffff0, !P0 ;  /* 0xfffffff099997807 */ /* 0x000fe20004000000 */
[----:B------:R-:W-:Y:S01]  /*1410*/  ULEA.HI UR5, UR5, UR4, URZ, 0x6 ;  /* 0x0000000405057291 */ /* 0x000fe2000f8f303f */
[----:B------:R-:W-:Y:S01]  /*1420*/  UMOV UR48, URZ ;  /* 0x0000003f00307c82 */ /* 0x000fe20008000000 */
[----:B------:R-:W-:-:S02]  /*1430*/  UMOV UR49, URZ ;  /* 0x0000003f00317c82 */ /* 0x000fc40008000000 */
[----:B------:R-:W-:Y:S01]  /*1440*/  USHF.R.S32.HI UR50, URZ, 0x6, UR5 ;  /* 0x000000063f327899 */ /* 0x000fe20008011405 */
[----:B------:R-:W-:-:S11]  /*1450*/  UMOV UR36, URZ ;  /* 0x0000003f00247c82 */ /* 0x000fd60008000000 */
.L_x_129:
[----:B------:R-:W-:Y:S01]  /*1460*/  LOP3.LUT R0, R18, 0x80, RZ, 0xc0, !PT ;  /* 0x0000008012007812 */ /* 0x000fe200078ec0ff */
[----:B------:R-:W3:Y:S01]  /*1470*/  S2UR UR51, SR_CgaCtaId ;  /* 0x00000000003379c3 */ /* 0x000ee20000008800 */
[----:B------:R-:W-:Y:S02]  /*1480*/  UMOV UR52, 0x400 ;  /* 0x0000040000347882 */ /* 0x000fe40000000000 */
[----:B------:R-:W-:-:S06]  /*1490*/  SHF.R.U32.HI R0, RZ, 0x7, R0 ;  /* 0x00000007ff007819 */ /* 0x000fcc0000011600 */
[----:B------:R-:W4:Y:S01]  /*14a0*/  SHFL.IDX PT, R0, R0, RZ, 0x1f ;  /* 0x00001fff00007589 */ /* 0x000f2200000e0000 */
[----:B---3--:R-:W-:Y:S01]  /*14b0*/  ULEA UR52, UR51, UR52, 0x18 ;  /* 0x0000003433347291 */ /* 0x008fe2000f8ec03f */
[----:B----4-:R-:W-:-:S13]  /*14c0*/  R2UR UR4, R0 ;  /* 0x00000000000472ca */ /* 0x010fda00000e0000 */
[----:B------:R-:W-:-:S04]  /*14d0*/  ULEA.HI UR5, UR4, UR4, URZ, 0x1 ;  /* 0x0000000404057291 */ /* 0x000fc8000f8f083f */
[----:B------:R-:W-:-:S04]  /*14e0*/  ULOP3.LUT UR5, UR5, 0x7fffe, URZ, 0xc0, !UPT ;  /* 0x0007fffe05057892 */ /* 0x000fc8000f8ec03f */
[----:B------:R-:W-:-:S03]  /*14f0*/  UIADD3 UR5, UR4, -UR5, URZ ;  /* 0x8000000504057290 */ /* 0x000fc6000fffe03f */
[----:B------:R-:W-:Y:S01]  /*1500*/  ULDC UR4, c[0x0][0x28c] ;  /* 0x0000a30000047ab9 */ /* 0x000fe20000000800 */
[----:B------:R-:W-:Y:S01]  /*1510*/  ULEA UR5, UR5, UR52, 0xd ;  /* 0x0000003405057291 */ /* 0x000fe2000f8e683f */
[----:B------:R-:W-:-:S03]  /*1520*/  ISETP.LT.AND P0, PT, RZ, UR4, PT ;  /* 0x00000004ff007c0c */ /* 0x000fc6000bf01270 */
[----:B------:R-:W-:-:S04]  /*1530*/  UIADD3 UR5, UR5, 0x8400, URZ ;  /* 0x0000840005057890 */ /* 0x000fc8000fffe03f */
[----:B------:R-:W-:-:S04]  /*1540*/  USHF.R.U32.HI UR5, URZ, 0x4, UR5 ;  /* 0x000000043f057899 */ /* 0x000fc80008011605 */
[----:B------:R-:W-:Y:S02]  /*1550*/  ULOP3.LUT UR44, UR5, 0x3fff, URZ, 0xc0, !UPT ;  /* 0x00003fff052c7892 */ /* 0x000fe4000f8ec03f */
[----:B-1----:R-:W-:Y:S10]  /*1560*/  @P0 BRA `(.L_x_19) ;  /* 0x0000000000400947 */ /* 0x002ff40003800000 */
[----:B------:R-:W-:Y:S01]  /*1570*/  MOV R0, 0x0 ;  /* 0x0000000000007802 */ /* 0x000fe20000000f00 */
[----:B------:R-:W-:Y:S01]  /*1580*/  ULDC.64 UR4, c[0x4][0x70] ;  /* 0x01001c0000047ab9 */ /* 0x000fe20000000a00 */
[----:B------:R-:W-:Y:S01]  /*1590*/  ULDC.64 UR6, c[0x4][0x8] ;  /* 0x0100020000067ab9 */ /* 0x000fe20000000a00 */
[----:B--2---:R-:W-:Y:S01]  /*15a0*/  MOV R4, UR4 ;  /* 0x0000000400047c02 */ /* 0x004fe20008000f00 */
[----:B------:R2:W3:Y:S01]  /*15b0*/  LDC.64 R14, c[0x4][R0] ;  /* 0x01000000000e7b82 */ /* 0x0004e20000000a00 */
[----:B------:R-:W-:Y:S01]  /*15c0*/  IMAD.U32 R5, RZ, RZ, UR5 ;  /* 0x00000005ff057e24 */ /* 0x000fe2000f8e00ff */
[----:B------:R-:W-:Y:S01]  /*15d0*/  ULDC.64 UR4, c[0x4][0x78] ;  /* 0x01001e0000047ab9 */ /* 0x000fe20000000a00 */
[----:B------:R-:W-:Y:S01]  /*15e0*/  IMAD.U32 R10, RZ, RZ, UR6 ;  /* 0x00000006ff0a7e24 */ /* 0x000fe2000f8e00ff */
[----:B------:R-:W-:Y:S01]  /*15f0*/  MOV R7, UR5 ;  /* 0x0000000500077c02 */ /* 0x000fe20008000f00 */
[----:B------:R-:W-:Y:S01]  /*1600*/  IMAD.U32 R6, RZ, RZ, UR4 ;  /* 0x00000004ff067e24 */ /* 0x000fe2000f8e00ff */
[----:B------:R-:W-:Y:S01]  /*1610*/  MOV R8, 0x1e1 ;  /* 0x000001e100087802 */ /* 0x000fe20000000f00 */
[----:B------:R-:W-:-:S02]  /*1620*/  IMAD.U32 R11, RZ, RZ, UR7 ;  /* 0x00000007ff0b7e24 */ /* 0x000fc4000f8e00ff */
[----:B------:R-:W-:Y:S02]  /*1630*/  IMAD.MOV.U32 R12, RZ, RZ, 0x1 ;  /* 0x00000001ff0c7424 */ /* 0x000fe400078e00ff */
[----:B--2---:R-:W-:-:S07]  /*1640*/  IMAD.MOV.U32 R13, RZ, RZ, RZ ;  /* 0x000000ffff0d7224 */ /* 0x004fce00078e00ff */
[----:B------:R-:W-:-:S07]  /*1650*/  LEPC R20, `(.L_x_19) ;  /* 0x000000001014794e */ /* 0x000fce0000000000 */
[----:B-1-3-5:R-:W-:Y:S05]  /*1660*/  CALL.ABS.NOINC R14 ;  /* 0x000000000e007343 */ /* 0x02afea0003c00000 */
.L_x_19:
[----:B------:R-:W-:-:S13]  /*1670*/  ISETP.NE.AND P0, PT, R157, 0x3, PT ;  /* 0x000000039d00780c */ /* 0x000fda0003f05270 */
[----:B------:R-:W-:Y:S05]  /*1680*/  @!P0 BRA `(.L_x_20) ;  /* 0x0000000000048947 */ /* 0x000fea0003800000 */
[----:B------:R-:W-:Y:S01]  /*1690*/  BPT.TRAP 0x1 ;  /* 0x000000040000795c */ /* 0x000fe20000300000 */
.L_x_20:
[----:B------:R-:W-:Y:S01]  /*16a0*/  IMAD.U32 R0, RZ, RZ, UR48 ;  /* 0x00000030ff007e24 */ /* 0x000fe2000f8e00ff */
[----:B------:R-:W-:-:S04]  /*16b0*/  MOV R3, UR49 ;  /* 0x0000003100037c02 */ /* 0x000fc80008000f00 */
[----:B------:R-:W-:Y:S02]  /*16c0*/  LEA R3, R3, UR52, 0x3 ;  /* 0x0000003403037c11 */ /* 0x000fe4000f8e18ff */
[----:B------:R-:W-:-:S04]  /*16d0*/  SHF.L.U32 R0, R0, 0x1f, RZ ;  /* 0x0000001f00007819 */ /* 0x000fc800000006ff */
[----:B------:R3:W4:Y:S01]  /*16e0*/  SYNCS.PHASECHK.TRANS64.TRYWAIT P1, [R3+URZ], R0 ;  /* 0x00000000030075a7 */ /* 0x000722000802017f */
[----:B------:R-:W-:Y:S05]  /*16f0*/  @!P0 BRA `(.L_x_21) ;  /* 0x0000000000048947 */ /* 0x000fea0003800000 */
[----:B------:R-:W-:Y:S01]  /*1700*/  BPT.TRAP 0x1 ;  /* 0x000000040000795c */ /* 0x000fe20000300000 */
.L_x_21:
[----:B----4-:R-:W-:Y:S05]  /*1710*/  @P1 BRA `(.L_x_22) ;  /* 0x0000000000081947 */ /* 0x010fea0003800000 */
[----:B------:R-:W4:Y:S02]  /*1720*/  SYNCS.PHASECHK.TRANS64.TRYWAIT P1, [R3+URZ], R0 ;  /* 0x00000000030075a7 */ /* 0x000f24000802017f */
[----:B----4-:R-:W-:Y:S05]  /*1730*/  @!P1 BRA `(.L_x_23) ;  /* 0x0000008000d49947 */ /* 0x010fea0003800000 */
.L_x_22:
[----:B------:R-:W-:-:S04]  /*1740*/  UISETP.LT.AND UP0, UPT, UR50, 0x1, UPT ;  /* 0x000000013200788c */ /* 0x000fc8000bf01270 */
[----:B------:R-:W-:-:S06]  /*1750*/  USEL UR4, UR50, 0x1, UP0 ;  /* 0x0000000132047887 */ /* 0x000fcc0008000000 */
[----:B---34-:R-:W-:Y:S01]  /*1760*/  IMAD.U32 R0, RZ, RZ, UR4 ;  /* 0x00000004ff007e24 */ /* 0x018fe2000f8e00ff */
[----:B------:R-:W-:Y:S05]  /*1770*/  WARPSYNC.ALL ;  /* 0x0000000000007948 */ /* 0x000fea0003800000 */
[----:B------:R-:W-:-:S04]  /*1780*/  IADD3 R0, -R0, UR50, RZ ;  /* 0x0000003200007c10 */ /* 0x000fc8000fffe1ff */
[----:B------:R-:W-:Y:S01]  /*1790*/  ISETP.GE.AND P1, PT, R0, 0x1, PT ;  /* 0x000000010000780c */ /* 0x000fe20003f26270 */
[----:B------:R-:W-:Y:S01]  /*17a0*/  UIADD3 UR4, UR52, 0x28400, URZ ;  /* 0x0002840034047890 */ /* 0x000fe2000fffe03f */
[----:B------:R-:W-:Y:S01]  /*17b0*/  WARPGROUP.ARRIVE ;  /* 0x00000000000079c5 */ /* 0x000fe20000000000 */
[----:B------:R-:W-:Y:S01]  /*17c0*/  UMOV UR9, 0x40000040 ;  /* 0x4000004000097882 */ /* 0x000fe20000000000 */
[----:B------:R-:W-:Y:S01]  /*17d0*/  UMOV UR11, 0x40000040 ;  /* 0x40000040000b7882 */ /* 0x000fe20000000000 */
[----:B------:R-:W-:-:S04]  /*17e0*/  USHF.R.U32.HI UR4, URZ, 0x4, UR4 ;  /* 0x000000043f047899 */ /* 0x000fc80008011604 */
[----:B------:R-:W-:Y:S02]  /*17f0*/  ULOP3.LUT UR5, UR4, 0x3fff, URZ, 0xc0, !UPT ;  /* 0x00003fff04057892 */ /* 0x000fe4000f8ec03f */
[----:B------:R-:W-:Y:S02]  /*1800*/  ULOP3.LUT UR4, UR44, 0x10000, URZ, 0xfc, !UPT ;  /* 0x000100002c047892 */ /* 0x000fe4000f8efc3f */
[----:B------:R-:W-:Y:S02]  /*1810*/  ULOP3.LUT UR5, UR5, 0x10000, URZ, 0xfc, !UPT ;  /* 0x0001000005057892 */ /* 0x000fe4000f8efc3f */
[----:B------:R-:W-:Y:S02]  /*1820*/  ULEA UR6, UR49, UR4, 0xb ;  /* 0x0000000431067291 */ /* 0x000fe4000f8e583f */
[----:B------:R-:W-:-:S05]  /*1830*/  ULEA UR7, UR49, UR5, 0xa ;  /* 0x0000000531077291 */ /* 0x000fca000f8e503f */
[----:B------:R-:W-:Y:S02]  /*1840*/  UMOV UR8, UR6 ;  /* 0x0000000600087c82 */ /* 0x000fe40008000000 */
[----:B------:R-:W-:Y:S02]  /*1850*/  UMOV UR10, UR7 ;  /* 0x00000007000a7c82 */ /* 0x000fe40008000000 */
[----:B------:R-:W-:Y:S01]  /*1860*/  HGMMA.64x128x16.F32 R88, gdesc[UR8], RZ, !UPT, gsb0 ;  /* 0x01e00000085879f0 */ /* 0x000fe2000c0008ff */
[----:B------:R-:W-:Y:S01]  /*1870*/  UIADD3 UR8, UR6, 0x400, URZ ;  /* 0x0000040006087890 */ /* 0x000fe2000fffe03f */
[----:B------:R-:W-:Y:S01]  /*1880*/  UMOV UR9, 0x40000040 ;  /* 0x4000004000097882 */ /* 0x000fe20000000000 */
[----:B------:R-:W-:Y:S02]  /*1890*/  WARPGROUP.DEPBAR.LE gsb0, 0x0 ;  /* 0x00008000000079c5 */ /* 0x000fe40000010000 */
[----:B------:R-:W-:-:S07]  /*18a0*/  WARPGROUP.ARRIVE ;  /* 0x00000000000079c5 */ /* 0x000fce0000000000 */
[----:B------:R-:W-:Y:S01]  /*18b0*/  HGMMA.64x128x16.F32 R24, gdesc[UR8], RZ, !UPT, gsb0 ;  /* 0x01e00000081879f0 */ /* 0x000fe2000c0008ff */
[----:B------:R-:W-:Y:S02]  /*18c0*/  UIADD3 UR8, UR6, 0x2, URZ ;  /* 0x0000000206087890 */ /* 0x000fe4000fffe03f */
[----:B------:R-:W-:Y:S01]  /*18d0*/  UIADD3 UR10, UR7, 0x2, URZ ;  /* 0x00000002070a7890 */ /* 0x000fe2000fffe03f */
[----:B------:R-:W-:Y:S01]  /*18e0*/  UMOV UR9, 0x40000040 ;  /* 0x4000004000097882 */ /* 0x000fe20000000000 */
[----:B------:R-:W-:Y:S01]  /*18f0*/  UMOV UR11, 0x40000040 ;  /* 0x40000040000b7882 */ /* 0x000fe20000000000 */
[----:B------:R-:W-:Y:S02]  /*1900*/  WARPGROUP.DEPBAR.LE gsb0, 0x0 ;  /* 0x00008000000079c5 */ /* 0x000fe40000010000 */
[----:B------:R-:W-:-:S06]  /*1910*/  WARPGROUP.ARRIVE ;  /* 0x00000000000079c5 */ /* 0x000fcc0000000000 */
[----:B------:R-:W-:Y:S01]  /*1920*/  HGMMA.64x128x16.F32 R88, gdesc[UR8], R88, gsb0 ;  /* 0x01e00000085879f0 */ /* 0x000fe20008000858 */
[----:B------:R-:W-:Y:S01]  /*1930*/  UIADD3 UR8, UR6, 0x402, URZ ;  /* 0x0000040206087890 */ /* 0x000fe2000fffe03f */
[----:B------:R-:W-:Y:S01]  /*1940*/  UMOV UR9, 0x40000040 ;  /* 0x4000004000097882 */ /* 0x000fe20000000000 */
[----:B------:R-:W-:Y:S02]  /*1950*/  WARPGROUP.DEPBAR.LE gsb0, 0x0 ;  /* 0x00008000000079c5 */ /* 0x000fe40000010000 */
[----:B------:R-:W-:-:S07]  /*1960*/  WARPGROUP.ARRIVE ;  /* 0x00000000000079c5 */ /* 0x000fce0000000000 */
[----:B------:R-:W-:Y:S01]  /*1970*/  HGMMA.64x128x16.F32 R24, gdesc[UR8], R24, gsb0 ;  /* 0x01e00000081879f0 */ /* 0x000fe20008000818 */
        /* <DEDUP_REMOVED lines=23> */
[----:B------:R-:W-:Y:S03]  /*1af0*/  HGMMA.64x128x16.F32 R24, gdesc[UR8], R24, gsb0 ;  /* 0x01e00000081879f0 */ /* 0x000fe60008000818 */
[----:B------:R-:W-:Y:S02]  /*1b00*/  WARPGROUP.DEPBAR.LE gsb0, 0x0 ;  /* 0x00008000000079c5 */ /* 0x000fe40000010000 */
[----:B------:R-:W-:Y:S05]  /*1b10*/  @!P1 BRA `(.L_x_24) ;  /* 0x00000004005c9947 */ /* 0x000fea0003800000 */
[----:B------:R-:W-:-:S04]  /*1b20*/  UIADD3 UR6, UR49, 0x1, URZ ;  /* 0x0000000131067890 */ /* 0x000fc8000fffe03f */
[----:B------:R-:W-:-:S04]  /*1b30*/  UISETP.NE.AND UP0, UPT, UR6, 0x4, UPT ;  /* 0x000000040600788c */ /* 0x000fc8000bf05270 */
[----:B------:R-:W-:Y:S02]  /*1b40*/  USEL UR7, URZ, 0x1, UP0 ;  /* 0x000000013f077887 */ /* 0x000fe40008000000 */
[----:B------:R-:W-:Y:S02]  /*1b50*/  USEL UR6, UR6, URZ, UP0 ;  /* 0x0000003f06067287 */ /* 0x000fe40008000000 */
[----:B------:R-:W-:-:S06]  /*1b60*/  ULOP3.LUT UR7, UR48, UR7, URZ, 0x3c, !UPT ;  /* 0x0000000730077292 */ /* 0x000fcc000f8e3c3f */
[----:B--2---:R-:W-:Y:S01]  /*1b70*/  MOV R5, UR7 ;  /* 0x0000000700057c02 */ /* 0x004fe20008000f00 */
[----:B------:R-:W-:-:S06]  /*1b80*/  UMOV UR7, UR49 ;  /* 0x0000003100077c82 */ /* 0x000fcc0008000000 */
.L_x_31:
[----:B--23--:R-:W-:Y:S05]  /*1b90*/  @!P0 BRA `(.L_x_25) ;  /* 0x0000000000048947 */ /* 0x00cfea0003800000 */
[----:B------:R-:W-:Y:S01]  /*1ba0*/  BPT.TRAP 0x1 ;  /* 0x000000040000795c */ /* 0x000fe20000300000 */
.L_x_25:
[----:B------:R-:W-:Y:S01]  /*1bb0*/  ULEA UR8, UR6, UR52, 0x3 ;  /* 0x0000003406087291 */ /* 0x000fe2000f8e183f */
[----:B------:R-:W-:-:S08]  /*1bc0*/  SHF.L.U32 R3, R5, 0x1f, RZ ;  /* 0x0000001f05037819 */ /* 0x000fd000000006ff */
[----:B------:R2:W3:Y:S01]  /*1bd0*/  SYNCS.PHASECHK.TRANS64.TRYWAIT P1, [UR8], R3 ;  /* 0x00000003ff0075a7 */ /* 0x0004e20008020148 */
[----:B------:R-:W-:Y:S05]  /*1be0*/  @!P0 BRA `(.L_x_26) ;  /* 0x0000000000048947 */ /* 0x000fea0003800000 */
[----:B------:R-:W-:Y:S01]  /*1bf0*/  BPT.TRAP 0x1 ;  /* 0x000000040000795c */ /* 0x000fe20000300000 */
.L_x_26:
[----:B---3--:R-:W-:Y:S05]  /*1c00*/  @P1 BRA `(.L_x_27) ;  /* 0x0000000000081947 */ /* 0x008fea0003800000 */
[----:B------:R-:W3:Y:S02]  /*1c10*/  SYNCS.PHASECHK.TRANS64.TRYWAIT P1, [UR8], R3 ;  /* 0x00000003ff0075a7 */ /* 0x000ee40008020148 */
[----:B---3--:R-:W-:Y:S05]  /*1c20*/  @!P1 BRA `(.L_x_28) ;  /* 0x0000007c00ac9947 */ /* 0x008fea0003800000 */
.L_x_27:
[----:B------:R-:W-:Y:S01]  /*1c30*/  ULEA UR12, UR6, UR4, 0xb ;  /* 0x00000004060c7291 */ /* 0x000fe2000f8e583f */
[----:B------:R-:W-:Y:S01]  /*1c40*/  WARPGROUP.ARRIVE ;  /* 0x00000000000079c5 */ /* 0x000fe20000000000 */
[----:B------:R-:W-:Y:S01]  /*1c50*/  ULEA UR13, UR6, UR5, 0xa ;  /* 0x00000005060d7291 */ /* 0x000fe2000f8e503f */
[----:B------:R-:W-:Y:S01]  /*1c60*/  UMOV UR9, 0x40000040 ;  /* 0x4000004000097882 */ /* 0x000fe20000000000 */
[----:B------:R-:W-:-:S03]  /*1c70*/  UMOV UR11, 0x40000040 ;  /* 0x40000040000b7882 */ /* 0x000fc60000000000 */
[----:B------:R-:W-:Y:S02]  /*1c80*/  UMOV UR8, UR12 ;  /* 0x0000000c00087c82 */ /* 0x000fe40008000000 */
[----:B------:R-:W-:Y:S02]  /*1c90*/  UMOV UR10, UR13 ;  /* 0x0000000d000a7c82 */ /* 0x000fe40008000000 */
        /* <DEDUP_REMOVED lines=44> */
[----:B------:R-:W-:Y:S01]  /*1f60*/  BPT.TRAP 0x1 ;  /* 0x000000040000795c */ /* 0x000fe20000300000 */
.L_x_29:
[----:B------:R-:W-:Y:S01]  /*1f70*/  ULEA UR8, UR7, UR52, 0x3 ;  /* 0x0000003407087291 */ /* 0x000fe2000f8e183f */
[----:B------:R-:W-:-:S03]  /*1f80*/  ISETP.GT.U32.AND P1, PT, R22, 0x1, PT ;  /* 0x000000011600780c */ /* 0x000fc60003f24070 */
[----:B------:R-:W-:-:S04]  /*1f90*/  UIADD3 UR8, UR8, 0x20, URZ ;  /* 0x0000002008087890 */ /* 0x000fc8000fffe03f */
[----:B------:R-:W-:-:S09]  /*1fa0*/  UPRMT UR8, URZ, 0x654, UR8 ;  /* 0x000006543f087896 */ /* 0x000fd20008000008 */
[----:B------:R-:W-:Y:S01]  /*1fb0*/  SYNCS.ARRIVE.TRANS64.RED.A1T0 RZ, [UR8], RZ ;  /* 0x000000ffffff79a7 */ /* 0x000fe20008100408 */
[----:B------:R-:W-:Y:S05]  /*1fc0*/  @P1 BRA `(.L_x_30) ;  /* 0x0000000000041947 */ /* 0x000fea0003800000 */
[----:B------:R-:W-:Y:S01]  /*1fd0*/  BPT.TRAP 0x1 ;  /* 0x000000040000795c */ /* 0x000fe20000300000 */
.L_x_30:
[----:B------:R-:W-:Y:S01]  /*1fe0*/  UIADD3 UR6, UR6, 0x1, URZ ;  /* 0x0000000106067890 */ /* 0x000fe2000fffe03f */
[C---:B------:R-:W-:Y:S01]  /*1ff0*/  ISETP.GT.AND P1, PT, R0.reuse, 0x1, PT ;  /* 0x000000010000780c */ /* 0x040fe20003f24270 */
[----:B------:R-:W-:Y:S01]  /*2000*/  UIADD3 UR7, UR7, 0x1, URZ ;  /* 0x0000000107077890 */ /* 0x000fe2000fffe03f */
[----:B------:R-:W-:Y:S01]  /*2010*/  VIADD R0, R0, 0xffffffff ;  /* 0xffffffff00007836 */ /* 0x000fe20000000000 */
[----:B------:R-:W-:Y:S02]  /*2020*/  UISETP.NE.AND UP0, UPT, UR6, 0x4, UPT ;  /* 0x000000040600788c */ /* 0x000fe4000bf05270 */
[----:B------:R-:W-:Y:S02]  /*2030*/  UISETP.NE.AND UP1, UPT, UR7, 0x4, UPT ;  /* 0x000000040700788c */ /* 0x000fe4000bf25270 */
[----:B------:R-:W-:Y:S02]  /*2040*/  USEL UR8, URZ, 0x1, UP0 ;  /* 0x000000013f087887 */ /* 0x000fe40008000000 */
[----:B------:R-:W-:-:S02]  /*2050*/  USEL UR6, UR6, URZ, UP0 ;  /* 0x0000003f06067287 */ /* 0x000fc40008000000 */
[----:B------:R-:W-:Y:S02]  /*2060*/  USEL UR7, UR7, URZ, UP1 ;  /* 0x0000003f07077287 */ /* 0x000fe40008800000 */
[----:B------:R-:W-:Y:S01]  /*2070*/  LOP3.LUT R5, R5, UR8, RZ, 0x3c, !PT ;  /* 0x0000000805057c12 */ /* 0x000fe2000f8e3cff */
[----:B------:R-:W-:Y:S09]  /*2080*/  @P1 BRA `(.L_x_31) ;  /* 0xfffffff800c01947 */ /* 0x000ff2000383ffff */
.L_x_24:
[----:B------:R-:W4:Y:S02]  /*2090*/  LDC R0, c[0x0][0x28c] ;  /* 0x0000a300ff007b82 */ /* 0x000f240000000800 */
[----:B----4-:R-:W-:-:S13]  /*20a0*/  ISETP.GE.AND P1, PT, R0, 0x1, PT ;  /* 0x000000010000780c */ /* 0x010fda0003f26270 */
[----:B------:R-:W-:Y:S05]  /*20b0*/  @!P1 BRA `(.L_x_32) ;  /* 0x0000000000349947 */ /* 0x000fea0003800000 */
[----:B------:R-:W-:Y:S05]  /*20c0*/  @!P0 BRA `(.L_x_33) ;  /* 0x0000000000048947 */ /* 0x000fea0003800000 */
[----:B------:R-:W-:Y:S01]  /*20d0*/  BPT.TRAP 0x1 ;  /* 0x000000040000795c */ /* 0x000fe20000300000 */
.L_x_33:
[----:B------:R-:W-:Y:S01]  /*20e0*/  UISETP.LT.AND UP0, UPT, UR50, 0x1, UPT ;  /* 0x000000013200788c */ /* 0x000fe2000bf01270 */
[----:B------:R-:W-:-:S03]  /*20f0*/  ISETP.GT.U32.AND P0, PT, R22, 0x1, PT ;  /* 0x000000011600780c */ /* 0x000fc60003f04070 */
[----:B------:R-:W-:-:S04]  /*2100*/  USEL UR4, UR50, 0x1, UP0 ;  /* 0x0000000132047887 */ /* 0x000fc80008000000 */
[----:B------:R-:W-:-:S04]  /*2110*/  UIADD3 UR4, UR49, UR50, -UR4 ;  /* 0x0000003231047290 */ /* 0x000fc8000fffe804 */
[----:B------:R-:W-:-:S04]  /*2120*/  USHF.L.U32 UR4, UR4, 0x3, URZ ;  /* 0x0000000304047899 */ /* 0x000fc8000800063f */
[----:B------:R-:W-:-:S04]  /*2130*/  ULOP3.LUT UR4, UR4, 0x18, URZ, 0xc0, !UPT ;  /* 0x0000001804047892 */ /* 0x000fc8000f8ec03f */
[----:B------:R-:W-:-:S04]  /*2140*/  UIADD3 UR4, UR52, 0x20, UR4 ;  /* 0x0000002034047890 */ /* 0x000fc8000fffe004 */
[----:B------:R-:W-:-:S09]  /*2150*/  UPRMT UR4, URZ, 0x654, UR4 ;  /* 0x000006543f047896 */ /* 0x000fd20008000004 */
[----:B------:R-:W-:Y:S01]  /*2160*/  SYNCS.ARRIVE.TRANS64.RED.A1T0 RZ, [UR4], RZ ;  /* 0x000000ffffff79a7 */ /* 0x000fe20008100404 */
[----:B------:R-:W-:Y:S05]  /*2170*/  @P0 BRA `(.L_x_32) ;  /* 0x0000000000040947 */ /* 0x000fea0003800000 */
[----:B------:R-:W-:Y:S01]  /*2180*/  BPT.TRAP 0x1 ;  /* 0x000000040000795c */ /* 0x000fe20000300000 */
.L_x_32:
[----:B------:R-:W-:Y:S01]  /*2190*/  UIADD3 UR4, UR52, 0x200, URZ ;  /* 0x0000020034047890 */ /* 0x000fe2000fffe03f */
[----:B------:R-:W-:Y:S02]  /*21a0*/  R2UR UR46, R23 ;  /* 0x00000000172e72ca */ /* 0x000fe400000e0000 */
[----:B------:R-:W-:Y:S01]  /*21b0*/  R2UR UR45, R156 ;  /* 0x000000009c2d72ca */ /* 0x000fe200000e0000 */
[----:B------:R-:W-:-:S06]  /*21c0*/  ULOP3.LUT UP0, URZ, UR4, 0x1bf, URZ, 0xc0, !UPT ;  /* 0x000001bf043f7892 */ /* 0x000fcc000f80c03f */
[----:B------:R-:W-:-:S04]  /*21d0*/  PLOP3.LUT P0, PT, PT, PT, UP0, 0x80, 0x0 ;  /* 0x000000000000781c */ /* 0x000fc80003f0f008 */
[----:B------:R-:W-:Y:S02]  /*21e0*/  USHF.L.U32 UR46, UR46, 0x8, URZ ;  /* 0x000000082e2e7899 */ /* 0x000fe4000800063f */
[----:B------:R-:W-:-:S07]  /*21f0*/  USHF.L.U32 UR45, UR45, 0x7, URZ ;  /* 0x000000072d2d7899 */ /* 0x000fce000800063f */
[----:B------:R-:W-:Y:S05]  /*2200*/  @!P0 BRA `(.L_x_34) ;  /* 0x00000000007c8947 */ /* 0x000fea0003800000 */
[----:B------:R-:W-:Y:S01]  /*2210*/  MOV R23, 0x0 ;  /* 0x0000000000177802 */ /* 0x000fe20000000f00 */
[----:B------:R-:W-:Y:S01]  /*2220*/  ULDC.64 UR4, c[0x4][0x80] ;  /* 0x0100200000047ab9 */ /* 0x000fe20000000a00 */
[----:B------:R-:W-:Y:S01]  /*2230*/  ULDC.64 UR6, c[0x4][0x10] ;  /* 0x0100040000067ab9 */ /* 0x000fe20000000a00 */
[----:B--23--:R-:W-:Y:S01]  /*2240*/  IMAD.U32 R4, RZ, RZ, UR4 ;  /* 0x00000004ff047e24 */ /* 0x00cfe2000f8e00ff */
[----:B------:R2:W3:Y:S01]  /*2250*/  LDC.64 R14, c[0x4][R23] ;  /* 0x01000000170e7b82 */ /* 0x0004e20000000a00 */
[----:B------:R-:W-:Y:S01]  /*2260*/  MOV R5, UR5 ;  /* 0x0000000500057c02 */ /* 0x000fe20008000f00 */
[----:B------:R-:W-:Y:S01]  /*2270*/  ULDC.64 UR4, c[0x4][0x88] ;  /* 0x0100220000047ab9 */ /* 0x000fe20000000a00 */
[----:B------:R-:W-:Y:S01]  /*2280*/  MOV R10, UR6 ;  /* 0x00000006000a7c02 */ /* 0x000fe20008000f00 */
[----:B------:R-:W-:Y:S01]  /*2290*/  IMAD.U32 R6, RZ, RZ, UR4 ;  /* 0x00000004ff067e24 */ /* 0x000fe2000f8e00ff */
[----:B------:R-:W-:Y:S01]  /*22a0*/  MOV R12, 0x1 ;  /* 0x00000001000c7802 */ /* 0x000fe20000000f00 */
[----:B------:R-:W-:-:S02]  /*22b0*/  IMAD.U32 R7, RZ, RZ, UR5 ;  /* 0x00000005ff077e24 */ /* 0x000fc4000f8e00ff */
[----:B------:R-:W-:Y:S02]  /*22c0*/  IMAD.U32 R11, RZ, RZ, UR7 ;  /* 0x00000007ff0b7e24 */ /* 0x000fe4000f8e00ff */
[----:B------:R-:W-:Y:S02]  /*22d0*/  IMAD.MOV.U32 R8, RZ, RZ, 0x70 ;  /* 0x00000070ff087424 */ /* 0x000fe400078e00ff */
[----:B--2---:R-:W-:-:S07]  /*22e0*/  IMAD.MOV.U32 R13, RZ, RZ, RZ ;  /* 0x000000ffff0d7224 */ /* 0x004fce00078e00ff */
[----:B------:R-:W-:-:S07]  /*22f0*/  LEPC R20, `(.L_x_35) ;  /* 0x000000001014794e */ /* 0x000fce0000000000 */
[----:B-1-3-5:R-:W-:Y:S05]  /*2300*/  CALL.ABS.NOINC R14 ;  /* 0x000000000e007343 */ /* 0x02afea0003c00000 */
.L_x_35:
[----:B------:R1:W2:Y:S01]  /*2310*/  LDC.64 R14, c[0x4][R23] ;  /* 0x01000000170e7b82 */ /* 0x0002a20000000a00 */
[----:B------:R-:W-:Y:S01]  /*2320*/  ULDC.64 UR4, c[0x4][0x80] ;  /* 0x0100200000047ab9 */ /* 0x000fe20000000a00 */
[----:B------:R-:W-:Y:S01]  /*2330*/  ULDC.64 UR6, c[0x4][0x10] ;  /* 0x0100040000067ab9 */ /* 0x000fe20000000a00 */
[----:B------:R-:W-:Y:S01]  /*2340*/  IMAD.U32 R4, RZ, RZ, UR4 ;  /* 0x00000004ff047e24 */ /* 0x000fe2000f8e00ff */
[----:B------:R-:W-:Y:S01]  /*2350*/  MOV R5, UR5 ;  /* 0x0000000500057c02 */ /* 0x000fe20008000f00 */
[----:B------:R-:W-:Y:S01]  /*2360*/  ULDC.64 UR4, c[0x4][0x88] ;  /* 0x0100220000047ab9 */ /* 0x000fe20000000a00 */
[----:B------:R-:W-:Y:S01]  /*2370*/  MOV R10, UR6 ;  /* 0x00000006000a7c02 */ /* 0x000fe20008000f00 */
[----:B------:R-:W-:Y:S01]  /*2380*/  IMAD.U32 R6, RZ, RZ, UR4 ;  /* 0x00000004ff067e24 */ /* 0x000fe2000f8e00ff */
[----:B------:R-:W-:Y:S01]  /*2390*/  MOV R12, 0x1 ;  /* 0x00000001000c7802 */ /* 0x000fe20000000f00 */
[----:B------:R-:W-:Y:S02]  /*23a0*/  IMAD.U32 R7, RZ, RZ, UR5 ;  /* 0x00000005ff077e24 */ /* 0x000fe4000f8e00ff */
[----:B------:R-:W-:-:S02]  /*23b0*/  IMAD.U32 R11, RZ, RZ, UR7 ;  /* 0x00000007ff0b7e24 */ /* 0x000fc4000f8e00ff */
[----:B------:R-:W-:Y:S02]  /*23c0*/  IMAD.MOV.U32 R8, RZ, RZ, 0x70 ;  /* 0x00000070ff087424 */ /* 0x000fe400078e00ff */
[----:B-1----:R-:W-:-:S07]  /*23d0*/  IMAD.MOV.U32 R13, RZ, RZ, RZ ;  /* 0x000000ffff0d7224 */ /* 0x002fce00078e00ff */
[----:B------:R-:W-:-:S07]  /*23e0*/  LEPC R20, `(.L_x_34) ;  /* 0x000000001014794e */ /* 0x000fce0000000000 */
[----:B--2---:R-:W-:Y:S05]  /*23f0*/  CALL.ABS.NOINC R14 ;  /* 0x000000000e007343 */ /* 0x004fea0003c00000 */
.L_x_34:
[----:B------:R-:W-:Y:S02]  /*2400*/  ULDC.64 UR4, c[0x0][0x590] ;  /* 0x0001640000047ab9 */ /* 0x000fe40000000a00 */
[----:B------:R-:W-:Y:S01]  /*2410*/  IMAD.U32 R159, RZ, RZ, UR4 ;  /* 0x00000004ff9f7e24 */ /* 0x000fe2000f8e00ff */
[----:B------:R-:W-:-:S04]  /*2420*/  MOV R160, UR5 ;  /* 0x0000000500a07c02 */ /* 0x000fc80008000f00 */
[----:B------:R-:W-:-:S04]  /*2430*/  ISETP.NE.U32.AND P2, PT, R159, RZ, PT ;  /* 0x000000ff9f00720c */ /* 0x000fc80003f45070 */
[----:B------:R-:W-:-:S13]  /*2440*/  ISETP.NE.AND.EX P2, PT, R160, RZ, PT, P2 ;  /* 0x000000ffa000720c */ /* 0x000fda0003f45320 */
[----:B------:R-:W-:Y:S05]  /*2450*/  @!P2 BRA `(.L_x_36) ;  /* 0x000000000034a947 */ /* 0x000fea0003800000 */
[----:B------:R-:W-:Y:S02]  /*2460*/  ULDC.64 UR4, c[0x0][0x588] ;  /* 0x0001620000047ab9 */ /* 0x000fe40000000a00 */
[----:B------:R-:W-:-:S04]  /*2470*/  ISETP.NE.U32.AND P0, PT, RZ, UR4, PT ;  /* 0x00000004ff007c0c */ /* 0x000fc8000bf05070 */
[----:B------:R-:W-:-:S13]  /*2480*/  ISETP.NE.AND.EX P0, PT, RZ, UR5, PT, P0 ;  /* 0x00000005ff007c0c */ /* 0x000fda000bf05300 */
[----:B------:R-:W-:Y:S05]  /*2490*/  @!P0 BRA `(.L_x_37) ;  /* 0x0000000000188947 */ /* 0x000fea0003800000 */
[----:B--23--:R-:W2:Y:S01]  /*24a0*/  LDC.64 R4, c[0x0][0x588] ;  /* 0x00016200ff047b82 */ /* 0x00cea20000000a00 */
[----:B------:R-:W-:-:S04]  /*24b0*/  IMAD R3, R159, UR47, RZ ;  /* 0x0000002f9f037c24 */ /* 0x000fc8000f8e02ff */
[----:B--2---:R-:W-:-:S05]  /*24c0*/  IMAD.WIDE R4, R3, 0x4, R4 ;  /* 0x0000000403047825 */ /* 0x004fca00078e0204 */
[----:B-----5:R4:W5:Y:S01]  /*24d0*/  LDG.E R154, desc[UR42][R4.64] ;  /* 0x0000002a049a7981 */ /* 0x020962000c1e1900 */
[----:B------:R-:W-:Y:S01]  /*24e0*/  IMAD.MOV.U32 R152, RZ, RZ, 0x1 ;  /* 0x00000001ff987424 */ /* 0x000fe200078e00ff */
[----:B------:R-:W-:Y:S06]  /*24f0*/  BRA `(.L_x_36) ;  /* 0x00000000000c7947 */ /* 0x000fec0003800000 */
.L_x_37:
[----:B------:R-:W-:Y:S01]  /*2500*/  ULDC UR4, c[0x0][0x580] ;  /* 0x0001600000047ab9 */ /* 0x000fe20000000800 */
[----:B------:R-:W-:Y:S01]  /*2510*/  IMAD.MOV.U32 R152, RZ, RZ, 0x1 ;  /* 0x00000001ff987424 */ /* 0x000fe200078e00ff */
[----:B-----5:R-:W-:-:S07]  /*2520*/  MOV R154, UR4 ;  /* 0x00000004009a7c02 */ /* 0x020fce0008000f00 */
.L_x_36:
[----:B------:R-:W1:Y:S02]  /*2530*/  LDC.64 R6, c[0x0][0x5b0] ;  /* 0x00016c00ff067b82 */ /* 0x000e640000000a00 */
[----:B-1----:R-:W-:-:S04]  /*2540*/  ISETP.NE.U32.AND P0, PT, R6, RZ, PT ;  /* 0x000000ff0600720c */ /* 0x002fc80003f05070 */
[----:B------:R-:W-:-:S13]  /*2550*/  ISETP.NE.AND.EX P0, PT, R7, RZ, PT, P0 ;  /* 0x000000ff0700720c */ /* 0x000fda0003f05300 */
[----:B------:R-:W-:Y:S05]  /*2560*/  @!P0 BRA `(.L_x_38) ;  /* 0x00000000002c8947 */ /* 0x000fea0003800000 */
[----:B------:R-:W-:Y:S02]  /*2570*/  ULDC.64 UR4, c[0x0][0x5a8] ;  /* 0x00016a0000047ab9 */ /* 0x000fe40000000a00 */
[----:B------:R-:W-:-:S04]  /*2580*/  ISETP.NE.U32.AND P0, PT, RZ, UR4, PT ;  /* 0x00000004ff007c0c */ /* 0x000fc8000bf05070 */
[----:B------:R-:W-:-:S13]  /*2590*/  ISETP.NE.AND.EX P0, PT, RZ, UR5, PT, P0 ;  /* 0x00000005ff007c0c */ /* 0x000fda000bf05300 */
[----:B------:R-:W-:Y:S05]  /*25a0*/  @!P0 BRA `(.L_x_39) ;  /* 0x0000000000148947 */ /* 0x000fea0003800000 */
[----:B--234-:R-:W1:Y:S01]  /*25b0*/  LDC.64 R4, c[0x0][0x5a8] ;  /* 0x00016a00ff047b82 */ /* 0x01ce620000000a00 */
[----:B------:R-:W-:-:S04]  /*25c0*/  IMAD R3, R6, UR47, RZ ;  /* 0x0000002f06037c24 */ /* 0x000fc8000f8e02ff */
[----:B-1----:R-:W-:-:S05]  /*25d0*/  IMAD.WIDE R4, R3, 0x4, R4 ;  /* 0x0000000403047825 */ /* 0x002fca00078e0204 */
[----:B-----5:R1:W5:Y:S01]  /*25e0*/  LDG.E R155, desc[UR42][R4.64] ;  /* 0x0000002a049b7981 */ /* 0x020362000c1e1900 */
[----:B------:R-:W-:Y:S05]  /*25f0*/  BRA `(.L_x_38) ;  /* 0x0000000000087947 */ /* 0x000fea0003800000 */
.L_x_39:
[----:B------:R-:W-:Y:S02]  /*2600*/  ULDC UR4, c[0x0][0x5a0] ;  /* 0x0001680000047ab9 */ /* 0x000fe40000000800 */
[----:B-----5:R-:W-:-:S07]  /*2610*/  IMAD.U32 R155, RZ, RZ, UR4 ;  /* 0x00000004ff9b7e24 */ /* 0x020fce000f8e00ff */
.L_x_38:
[----:B------:R-:W-:Y:S01]  /*2620*/  ULDC.64 UR4, c[0x0][0x588] ;  /* 0x0001620000047ab9 */ /* 0x000fe20000000a00 */
[----:B------:R-:W-:Y:S01]  /*2630*/  ISETP.NE.U32.AND P1, PT, R159, RZ, PT ;  /* 0x000000ff9f00720c */ /* 0x000fe20003f25070 */
[----:B------:R-:W-:Y:S02]  /*2640*/  UISETP.NE.U32.AND UP0, UPT, UR4, URZ, UPT ;  /* 0x0000003f0400728c */ /* 0x000fe4000bf05070 */
[----:B------:R-:W-:Y:S02]  /*2650*/  ISETP.NE.U32.AND P3, PT, RZ, UR4, PT ;  /* 0x00000004ff007c0c */ /* 0x000fe4000bf65070 */
[----:B------:R-:W-:Y:S01]  /*2660*/  ISETP.NE.AND.EX P5, PT, R160, RZ, PT, P1 ;  /* 0x000000ffa000720c */ /* 0x000fe20003fa5310 */
[----:B------:R-:W-:Y:S02]  /*2670*/  UISETP.NE.AND.EX UP0, UPT, UR5, URZ, UPT, UP0 ;  /* 0x0000003f0500728c */ /* 0x000fe4000bf05300 */
[----:B------:R-:W-:Y:S02]  /*2680*/  ISETP.NE.AND.EX P3, PT, RZ, UR5, PT, P3 ;  /* 0x00000005ff007c0c */ /* 0x000fe4000bf65330 */
[----:B------:R-:W-:-:S02]  /*2690*/  PLOP3.LUT P0, PT, PT, PT, PT, 0x8, 0x0 ;  /* 0x000000000000781c */ /* 0x000fc40003f0e170 */
[----:B------:R-:W-:-:S04]  /*26a0*/  PLOP3.LUT P4, PT, PT, PT, UP0, 0x80, 0x0 ;  /* 0x000000000000781c */ /* 0x000fc80003f8f008 */
[----:B------:R-:W-:-:S05]  /*26b0*/  PLOP3.LUT P4, PT, P4, PT, PT, 0x8, 0x0 ;  /* 0x000000000000781c */ /* 0x000fca000278e170 */
[----:B------:R-:W-:Y:S08]  /*26c0*/  @P3 BRA P5, `(.L_x_40) ;  /* 0x0000000000243947 */ /* 0x000ff00002800000 */
[----:B------:R-:W-:Y:S04]  /*26d0*/  BSSY B0, `(.L_x_40) ;  /* 0x0000008000007945 */ /* 0x000fe80003800000 */
[----:B------:R-:W-:Y:S05]  /*26e0*/  @!P2 BRA `(.L_x_41) ;  /* 0x000000000014a947 */ /* 0x000fea0003800000 */
[----:B------:R-:W-:Y:S02]  /*26f0*/  LOP3.LUT P3, RZ, R152, 0xff, RZ, 0xc0, !PT ;  /* 0x000000ff98ff7812 */ /* 0x000fe4000786c0ff */
[----:B------:R-:W-:-:S11]  /*2700*/  PLOP3.LUT P0, PT, P4, PT, PT, 0x80, 0x0 ;  /* 0x000000000000781c */ /* 0x000fd6000270f070 */
[----:B------:R-:W-:Y:S05]  /*2710*/  @!P3 BRA `(.L_x_42) ;  /* 0x00000000000cb947 */ /* 0x000fea0003800000 */
[----:B-----5:R-:W-:Y:S01]  /*2720*/  FSETP.EQ.AND P0, PT, R154, RZ, PT ;  /* 0x000000ff9a00720b */ /* 0x020fe20003f02000 */
[----:B------:R-:W-:-:S12]  /*2730*/  BRA `(.L_x_42) ;  /* 0x0000000000047947 */ /* 0x000fd80003800000 */
.L_x_41:
[----:B-----5:R-:W-:-:S13]  /*2740*/  FSETP.EQ.AND P0, PT, R154, RZ, PT ;  /* 0x000000ff9a00720b */ /* 0x020fda0003f02000 */
.L_x_42:
[----:B------:R-:W-:Y:S05]  /*2750*/  BSYNC B0 ;  /* 0x0000000000007941 */ /* 0x000fea0003800000 */
.L_x_40:
[----:B------:R-:W-:Y:S04]  /*2760*/  BSSY B0, `(.L_x_43) ;  /* 0x0000007000007945 */ /* 0x000fe80003800000 */
[----:B------:R-:W-:Y:S05]  /*2770*/  @!P2 BRA `(.L_x_44) ;  /* 0x000000000010a947 */ /* 0x000fea0003800000 */
[----:B------:R-:W-:-:S13]  /*2780*/  LOP3.LUT P2, RZ, R152, 0xff, RZ, 0xc0, !PT ;  /* 0x000000ff98ff7812 */ /* 0x000fda000784c0ff */
[----:B------:R-:W-:Y:S05]  /*2790*/  @!P2 BRA `(.L_x_45) ;  /* 0x00000000000ca947 */ /* 0x000fea0003800000 */
[----:B-----5:R-:W-:Y:S01]  /*27a0*/  FSETP.EQ.AND P4, PT, R154, RZ, PT ;  /* 0x000000ff9a00720b */ /* 0x020fe20003f82000 */
[----:B------:R-:W-:-:S12]  /*27b0*/  BRA `(.L_x_45) ;  /* 0x0000000000047947 */ /* 0x000fd80003800000 */
.L_x_44:
[----:B-----5:R-:W-:-:S13]  /*27c0*/  FSETP.EQ.AND P4, PT, R154, RZ, PT ;  /* 0x000000ff9a00720b */ /* 0x020fda0003f82000 */
.L_x_45:
[----:B------:R-:W-:Y:S05]  /*27d0*/  BSYNC B0 ;  /* 0x0000000000007941 */ /* 0x000fea0003800000 */
.L_x_43:
[----:B------:R-:W-:Y:S01]  /*27e0*/  BSSY B0, `(.L_x_46) ;  /* 0x0000024000007945 */ /* 0x000fe20003800000 */
[----:B------:R-:W-:Y:S01]  /*27f0*/  IMAD.MOV.U32 R0, RZ, RZ, RZ ;  /* 0x000000ffff007224 */ /* 0x000fe200078e00ff */
[----:B------:R-:W-:Y:S02]  /*2800*/  CS2R R6, SRZ ;  /* 0x0000000000067805 */ /* 0x000fe4000001ff00 */
[----:B-1234-:R-:W-:Y:S02]  /*2810*/  CS2R R4, SRZ ;  /* 0x0000000000047805 */ /* 0x01efe4000001ff00 */
[----:B------:R-:W-:Y:S02]  /*2820*/  CS2R R10, SRZ ;  /* 0x00000000000a7805 */ /* 0x000fe4000001ff00 */
[----:B------:R-:W-:Y:S01]  /*2830*/  CS2R R8, SRZ ;  /* 0x0000000000087805 */ /* 0x000fe2000001ff00 */
[----:B------:R-:W-:Y:S06]  /*2840*/  @P0 BRA `(.L_x_47) ;  /* 0x0000000000740947 */ /* 0x000fec0003800000 */
[----:B------:R-:W-:-:S13]  /*2850*/  ISETP.NE.AND P2, PT, R158, 0x3, PT ;  /* 0x000000039e00780c */ /* 0x000fda0003f45270 */
[----:B------:R-:W-:Y:S05]  /*2860*/  @!P2 BRA `(.L_x_48) ;  /* 0x000000000004a947 */ /* 0x000fea0003800000 */
[----:B------:R-:W-:Y:S01]  /*2870*/  BPT.TRAP 0x1 ;  /* 0x000000040000795c */ /* 0x000fe20000300000 */
.L_x_48:
[----:B------:R-:W-:Y:S01]  /*2880*/  SHF.L.U32 R3, RZ, 0x1f, RZ ;  /* 0x0000001fff037819 */ /* 0x000fe200000006ff */
[----:B------:R-:W-:Y:S01]  /*2890*/  IMAD.MOV.U32 R7, RZ, RZ, RZ ;  /* 0x000000ffff077224 */ /* 0x000fe200078e00ff */
[----:B------:R-:W-:Y:S02]  /*28a0*/  MOV R0, 0x1 ;  /* 0x0000000100007802 */ /* 0x000fe40000000f00 */
[----:B------:R-:W1:Y:S02]  /*28b0*/  SYNCS.PHASECHK.TRANS64.TRYWAIT P2, [UR52+0x40], R3 ;  /* 0x00004003ff0075a7 */ /* 0x000e640008040174 */
[----:B-1----:R-:W-:Y:S05]  /*28c0*/  @!P2 BRA `(.L_x_49) ;  /* 0x00000070009ca947 */ /* 0x002fea0003800000 */
.L_x_227:
[----:B------:R-:W-:Y:S01]  /*28d0*/  IMAD.MOV.U32 R6, RZ, RZ, RZ ;  /* 0x000000ffff067224 */ /* 0x000fe200078e00ff */
[----:B-1----:R-:W-:Y:S02]  /*28e0*/  CS2R R4, SRZ ;  /* 0x0000000000047805 */ /* 0x002fe4000001ff00 */
[----:B------:R-:W-:Y:S02]  /*28f0*/  CS2R R10, SRZ ;  /* 0x00000000000a7805 */ /* 0x000fe4000001ff00 */
[----:B------:R-:W-:Y:S01]  /*2900*/  CS2R R8, SRZ ;  /* 0x0000000000087805 */ /* 0x000fe2000001ff00 */
[----:B------:R-:W-:Y:S06]  /*2910*/  @P4 BRA `(.L_x_47) ;  /* 0x0000000000404947 */ /* 0x000fec0003800000 */
[C---:B------:R-:W-:Y:S01]  /*2920*/  IMAD.SHL.U32 R4, R18.reuse, 0x20, RZ ;  /* 0x0000002012047824 */ /* 0x040fe200078e00ff */
[C---:B------:R-:W-:Y:S01]  /*2930*/  SHF.L.U32 R3, R18.reuse, 0x4, RZ ;  /* 0x0000000412037819 */ /* 0x040fe200000006ff */
[----:B------:R-:W-:Y:S01]  /*2940*/  IMAD.SHL.U32 R8, R18, 0x4, RZ ;  /* 0x0000000412087824 */ /* 0x000fe200078e00ff */
[----:B------:R-:W-:Y:S01]  /*2950*/  SHF.R.U32.HI R6, RZ, 0x1, R18 ;  /* 0x00000001ff067819 */ /* 0x000fe20000011612 */
[----:B------:R-:W-:Y:S05]  /*2960*/  WARPSYNC.ALL ;  /* 0x0000000000007948 */ /* 0x000fea0003800000 */
[----:B------:R-:W-:Y:S02]  /*2970*/  LOP3.LUT R3, R3, 0xe00, RZ, 0xc0, !PT ;  /* 0x00000e0003037812 */ /* 0x000fe400078ec0ff */
[----:B------:R-:W-:-:S02]  /*2980*/  LOP3.LUT R5, R4, 0xc0, RZ, 0xc0, !PT ;  /* 0x000000c004057812 */ /* 0x000fc400078ec0ff */
[----:B------:R-:W-:Y:S02]  /*2990*/  LOP3.LUT R3, R3, 0x20, R4, 0xf8, !PT ;  /* 0x0000002003037812 */ /* 0x000fe400078ef804 */
[----:B------:R-:W-:Y:S02]  /*29a0*/  LOP3.LUT R5, R5, 0x8, R6, 0xf8, !PT ;  /* 0x0000000805057812 */ /* 0x000fe400078ef806 */
[----:B------:R-:W-:Y:S02]  /*29b0*/  LOP3.LUT R3, R3, 0x100, R4, 0xf8, !PT ;  /* 0x0000010003037812 */ /* 0x000fe400078ef804 */
[----:B------:R-:W-:-:S04]  /*29c0*/  LOP3.LUT R8, R5, 0x18, R8, 0x78, !PT ;  /* 0x0000001805087812 */ /* 0x000fc800078e7808 */
[----:B------:R-:W-:-:S04]  /*29d0*/  LOP3.LUT R3, R3, R8, RZ, 0xfc, !PT ;  /* 0x0000000803037212 */ /* 0x000fc800078efcff */
[----:B------:R-:W-:-:S04]  /*29e0*/  LEA R8, R3, UR52, 0x1 ;  /* 0x0000003403087c11 */ /* 0x000fc8000f8e08ff */
[----:B------:R-:W-:Y:S02]  /*29f0*/  LEA R4, R153, R8, 0x1 ;  /* 0x0000000899047211 */ /* 0x000fe400078e08ff */
[----:B------:R-:W1:Y:S04]  /*2a00*/  LDSM.16.M88.4 R8, [R8+0x200] ;  /* 0x000200000808783b */ /* 0x000e680000000200 */
[----:B------:R-:W2:Y:S02]  /*2a10*/  LDSM.16.M88.4 R4, [R4+0x200] ;  /* 0x000200000404783b */ /* 0x000ea40000000200 */
.L_x_47:
[----:B------:R-:W-:Y:S05]  /*2a20*/  BSYNC B0 ;  /* 0x0000000000007941 */ /* 0x000fea0003800000 */
.L_x_46:
[--C-:B-1----:R-:W-:Y:S02]  /*2a30*/  HADD2.F32 R3, -RZ, R8.reuse.H0_H0 ;  /* 0x20000008ff037230 */ /* 0x102fe40000004100 */
[C---:B-----5:R-:W-:Y:S01]  /*2a40*/  FMUL R23, R155.reuse, R88 ;  /* 0x000000589b177220 */ /* 0x060fe20000400000 */
[----:B------:R-:W-:Y:S02]  /*2a50*/  HADD2.F32 R13, -RZ, R8.H1_H1 ;  /* 0x30000008ff0d7230 */ /* 0x000fe40000004100 */
[C---:B------:R-:W-:Y:S01]  /*2a60*/  FMUL R14, R155.reuse, R89 ;  /* 0x000000599b0e7220 */ /* 0x040fe20000400000 */
[--C-:B------:R-:W-:Y:S02]  /*2a70*/  HADD2.F32 R21, -RZ, R9.reuse.H1_H1 ;  /* 0x30000009ff157230 */ /* 0x100fe40000004100 */
[C---:B------:R-:W-:Y:S01]  /*2a80*/  FMUL R20, R155.reuse, R91 ;  /* 0x0000005b9b147220 */ /* 0x040fe20000400000 */
[----:B------:R-:W-:Y:S02]  /*2a90*/  HADD2.F32 R15, -RZ, R9.H0_H0 ;  /* 0x20000009ff0f7230 */ /* 0x000fe40000004100 */
[----:B------:R-:W-:Y:S01]  /*2aa0*/  FMUL R90, R155, R90 ;  /* 0x0000005a9b5a7220 */ /* 0x000fe20000400000 */
[C---:B------:R-:W-:Y:S01]  /*2ab0*/  FFMA R12, R154.reuse, R3, R23 ;  /* 0x000000039a0c7223 */ /* 0x040fe20000000017 */
[----:B------:R-:W-:Y:S01]  /*2ac0*/  FFMA R23, R154, R13, R14 ;  /* 0x0000000d9a177223 */ /* 0x000fe2000000000e */
[----:B------:R-:W-:-:S02]  /*2ad0*/  HADD2.F32 R3, -RZ, R10.H0_H0 ;  /* 0x2000000aff037230 */ /* 0x000fc40000004100 */
[C---:B------:R-:W-:Y:S01]  /*2ae0*/  FFMA R89, R154.reuse, R21, R20 ;  /* 0x000000159a597223 */ /* 0x040fe20000000014 */
[C---:B------:R-:W-:Y:S01]  /*2af0*/  FMUL R91, R155.reuse, R92 ;  /* 0x0000005c9b5b7220 */ /* 0x040fe20000400000 */
[----:B------:R-:W-:Y:S02]  /*2b00*/  HADD2.F32 R13, -RZ, R10.H1_H1 ;  /* 0x3000000aff0d7230 */ /* 0x000fe40000004100 */
[C---:B------:R-:W-:Y:S01]  /*2b10*/  FMUL R20, R155.reuse, R93 ;  /* 0x0000005d9b147220 */ /* 0x040fe20000400000 */
[C---:B------:R-:W-:Y:S01]  /*2b20*/  FFMA R90, R154.reuse, R15, R90 ;  /* 0x0000000f9a5a7223 */ /* 0x040fe2000000005a */
[--C-:B------:R-:W-:Y:S02]  /*2b30*/  HADD2.F32 R15, -RZ, R11.reuse.H0_H0 ;  /* 0x2000000bff0f7230 */ /* 0x100fe40000004100 */
[C---:B------:R-:W-:Y:S01]  /*2b40*/  FMUL R94, R155.reuse, R94 ;  /* 0x0000005e9b5e7220 */ /* 0x040fe20000400000 */
[----:B------:R-:W-:Y:S02]  /*2b50*/  HADD2.F32 R21, -RZ, R11.H1_H1 ;  /* 0x3000000bff157230 */ /* 0x000fe40000004100 */
[C---:B------:R-:W-:Y:S01]  /*2b60*/  FFMA R14, R154.reuse, R3, R91 ;  /* 0x000000039a0e7223 */ /* 0x040fe2000000005b */
[----:B------:R-:W-:Y:S01]  /*2b70*/  FMUL R88, R155, R95 ;  /* 0x0000005f9b587220 */ /* 0x000fe20000400000 */
[----:B------:R-:W-:Y:S01]  /*2b80*/  FFMA R91, R154, R13, R20 ;  /* 0x0000000d9a5b7223 */ /* 0x000fe20000000014 */
[----:B--2---:R-:W-:-:S02]  /*2b90*/  HADD2.F32 R13, -RZ, R4.H1_H1 ;  /* 0x30000004ff0d7230 */ /* 0x004fc40000004100 */
[C---:B------:R-:W-:Y:S01]  /*2ba0*/  FMUL R20, R155.reuse, R97 ;  /* 0x000000619b147220 */ /* 0x040fe20000400000 */
[C---:B------:R-:W-:Y:S01]  /*2bb0*/  FFMA R94, R154.reuse, R15, R94 ;  /* 0x0000000f9a5e7223 */ /* 0x040fe2000000005e */
[C---:B------:R-:W-:Y:S01]  /*2bc0*/  FFMA R93, R154.reuse, R21, R88 ;  /* 0x000000159a5d7223 */ /* 0x040fe20000000058 */
[--C-:B------:R-:W-:Y:S02]  /*2bd0*/  HADD2.F32 R15, -RZ, R5.reuse.H0_H0 ;  /* 0x20000005ff0f7230 */ /* 0x100fe40000004100 */
[C---:B------:R-:W-:Y:S01]  /*2be0*/  FMUL R98, R155.reuse, R98 ;  /* 0x000000629b627220 */ /* 0x040fe20000400000 */
[----:B------:R-:W-:Y:S01]  /*2bf0*/  FMUL R88, R155, R99 ;  /* 0x000000639b587220 */ /* 0x000fe20000400000 */
[----:B------:R-:W-:Y:S02]  /*2c00*/  HADD2.F32 R21, -RZ, R5.H1_H1 ;  /* 0x30000005ff157230 */ /* 0x000fe40000004100 */
[----:B------:R-:W-:Y:S01]  /*2c10*/  FFMA R20, R154, R13, R20 ;  /* 0x0000000d9a147223 */ /* 0x000fe20000000014 */
[----:B------:R-:W-:-:S02]  /*2c20*/  IMAD.SHL.U32 R99, R18, 0x20, RZ ;  /* 0x0000002012637824 */ /* 0x000fc400078e00ff */
[----:B------:R-:W-:Y:S01]  /*2c30*/  FFMA R98, R154, R15, R98 ;  /* 0x0000000f9a627223 */ /* 0x000fe20000000062 */
[----:B------:R-:W-:Y:S02]  /*2c40*/  IMAD.SHL.U32 R13, R18, 0x10, RZ ;  /* 0x00000010120d7824 */ /* 0x000fe400078e00ff */
[C---:B------:R-:W-:Y:S01]  /*2c50*/  FMUL R15, R155.reuse, R100 ;  /* 0x000000649b0f7220 */ /* 0x040fe20000400000 */
[----:B------:R-:W-:Y:S02]  /*2c60*/  HADD2.F32 R3, -RZ, R4.H0_H0 ;  /* 0x20000004ff037230 */ /* 0x000fe40000004100 */
[C---:B------:R-:W-:Y:S01]  /*2c70*/  FMUL R92, R155.reuse, R101 ;  /* 0x000000659b5c7220 */ /* 0x040fe20000400000 */
[----:B------:R-:W-:Y:S01]  /*2c80*/  FMUL R95, R155, R96 ;  /* 0x000000609b5f7220 */ /* 0x000fe20000400000 */
[C---:B------:R-:W-:Y:S01]  /*2c90*/  FFMA R21, R154.reuse, R21, R88 ;  /* 0x000000159a157223 */ /* 0x040fe20000000058 */
[----:B------:R-:W-:Y:S01]  /*2ca0*/  SHF.R.U32.HI R101, RZ, 0x1, R18 ;  /* 0x00000001ff657819 */ /* 0x000fe20000011612 */
[----:B------:R-:W-:Y:S05]  /*2cb0*/  WARPSYNC.ALL ;  /* 0x0000000000007948 */ /* 0x000fea0003800000 */
[----:B------:R-:W-:Y:S01]  /*2cc0*/  LOP3.LUT R100, R99, 0xc0, RZ, 0xc0, !PT ;  /* 0x000000c063647812 */ /* 0x000fe200078ec0ff */
[----:B------:R-:W-:Y:S01]  /*2cd0*/  FFMA R95, R154, R3, R95 ;  /* 0x000000039a5f7223 */ /* 0x000fe2000000005f */
[----:B------:R-:W-:Y:S01]  /*2ce0*/  LOP3.LUT R88, R13, 0xe00, RZ, 0xc0, !PT ;  /* 0x00000e000d587812 */ /* 0x000fe200078ec0ff */
[--C-:B------:R-:W-:Y:S01]  /*2cf0*/  HADD2.F32 R3, -RZ, R6.reuse.H0_H0 ;  /* 0x20000006ff037230 */ /* 0x100fe20000004100 */
[----:B------:R-:W-:Y:S01]  /*2d00*/  LOP3.LUT R100, R100, 0x8, R101, 0xf8, !PT ;  /* 0x0000000864647812 */ /* 0x000fe200078ef865 */
[----:B------:R-:W-:Y:S01]  /*2d10*/  HADD2.F32 R13, -RZ, R6.H1_H1 ;  /* 0x30000006ff0d7230 */ /* 0x000fe20000004100 */
[----:B------:R-:W-:Y:S01]  /*2d20*/  LOP3.LUT R96, R88, 0x20, R99, 0xf8, !PT ;  /* 0x0000002058607812 */ /* 0x000fe200078ef863 */
[----:B------:R-:W-:Y:S01]  /*2d30*/  BSSY B0, `(.L_x_50) ;  /* 0x000002a000007945 */ /* 0x000fe20003800000 */
[----:B------:R-:W-:Y:S01]  /*2d40*/  SHF.L.U32 R101, R18, 0x2, RZ ;  /* 0x0000000212657819 */ /* 0x000fe200000006ff */
[----:B------:R-:W-:Y:S01]  /*2d50*/  FFMA R88, R154, R3, R15 ;  /* 0x000000039a587223 */ /* 0x000fe2000000000f */
[----:B------:R-:W-:Y:S01]  /*2d60*/  LOP3.LUT R96, R96, 0x100, R99, 0xf8, !PT ;  /* 0x0000010060607812 */ /* 0x000fe200078ef863 */
[----:B------:R-:W-:Y:S01]  /*2d70*/  FFMA R97, R154, R13, R92 ;  /* 0x0000000d9a617223 */ /* 0x000fe2000000005c */
[----:B------:R-:W-:Y:S01]  /*2d80*/  LOP3.LUT R101, R100, 0x18, R101, 0x78, !PT ;  /* 0x0000001864657812 */ /* 0x000fe200078e7865 */
[--C-:B------:R-:W-:Y:S01]  /*2d90*/  HADD2.F32 R13, -RZ, R7.reuse.H0_H0 ;  /* 0x20000007ff0d7230 */ /* 0x100fe20000004100 */
[----:B------:R-:W-:Y:S01]  /*2da0*/  LOP3.LUT R3, R18, 0xff, RZ, 0xc0, !PT ;  /* 0x000000ff12037812 */ /* 0x000fe200078ec0ff */
[----:B------:R-:W-:-:S02]  /*2db0*/  HADD2.F32 R15, -RZ, R7.H1_H1 ;  /* 0x30000007ff0f7230 */ /* 0x000fc40000004100 */
[C---:B------:R-:W-:Y:S01]  /*2dc0*/  FMUL R99, R155.reuse, R102 ;  /* 0x000000669b637220 */ /* 0x040fe20000400000 */
[----:B------:R-:W-:Y:S01]  /*2dd0*/  FMUL R92, R155, R103 ;  /* 0x000000679b5c7220 */ /* 0x000fe20000400000 */
[----:B------:R-:W-:Y:S01]  /*2de0*/  LOP3.LUT R96, R96, R101, RZ, 0xfc, !PT ;  /* 0x0000006560607212 */ /* 0x000fe200078efcff */
[----:B------:R-:W-:Y:S01]  /*2df0*/  VIADD R3, R3, 0x1f ;  /* 0x0000001f03037836 */ /* 0x000fe20000000000 */
[----:B------:R-:W-:Y:S01]  /*2e00*/  F2FP.RELU.F16.F32.PACK_AB R100, R20, R95 ;  /* 0x0000005f1464723e */ /* 0x000fe200000008ff */
[C---:B------:R-:W-:Y:S01]  /*2e10*/  FFMA R99, R154.reuse, R13, R99 ;  /* 0x0000000d9a637223 */ /* 0x040fe20000000063 */
[----:B------:R-:W-:Y:S01]  /*2e20*/  FFMA R92, R154, R15, R92 ;  /* 0x0000000f9a5c7223 */ /* 0x000fe2000000005c */
[----:B------:R-:W-:Y:S02]  /*2e30*/  LEA R20, R96, UR52, 0x1 ;  /* 0x0000003460147c11 */ /* 0x000fe4000f8e08ff */
[----:B------:R-:W-:Y:S02]  /*2e40*/  ISETP.GT.U32.AND P2, PT, R3, 0x3e, PT ;  /* 0x0000003e0300780c */ /* 0x000fe40003f44070 */
[----:B------:R-:W-:Y:S01]  /*2e50*/  F2FP.RELU.F16.F32.PACK_AB R12, R23, R12 ;  /* 0x0000000c170c723e */ /* 0x000fe200000008ff */
[----:B------:R-:W-:Y:S01]  /*2e60*/  IMAD R3, R153, 0x2, R20 ;  /* 0x0000000299037824 */ /* 0x000fe200078e0214 */
[----:B------:R-:W-:-:S02]  /*2e70*/  F2FP.RELU.F16.F32.PACK_AB R13, R89, R90 ;  /* 0x0000005a590d723e */ /* 0x000fc400000008ff */
[----:B------:R-:W-:Y:S02]  /*2e80*/  F2FP.RELU.F16.F32.PACK_AB R14, R91, R14 ;  /* 0x0000000e5b0e723e */ /* 0x000fe400000008ff */
[----:B------:R-:W-:Y:S02]  /*2e90*/  F2FP.RELU.F16.F32.PACK_AB R15, R93, R94 ;  /* 0x0000005e5d0f723e */ /* 0x000fe400000008ff */
[----:B------:R-:W-:Y:S02]  /*2ea0*/  F2FP.RELU.F16.F32.PACK_AB R101, R21, R98 ;  /* 0x000000621565723e */ /* 0x000fe400000008ff */
[----:B------:R-:W-:Y:S01]  /*2eb0*/  F2FP.RELU.F16.F32.PACK_AB R102, R97, R88 ;  /* 0x000000586166723e */ /* 0x000fe200000008ff */
[----:B------:R1:W-:Y:S01]  /*2ec0*/  STSM.16.M88.4 [R20+0x200], R12 ;  /* 0x0002000c14007844 */ /* 0x0003e20000000200 */
[----:B------:R-:W-:-:S05]  /*2ed0*/  F2FP.RELU.F16.F32.PACK_AB R103, R92, R99 ;  /* 0x000000635c67723e */ /* 0x000fca00000008ff */
[----:B------:R1:W-:Y:S01]  /*2ee0*/  STSM.16.M88.4 [R3+0x200], R100 ;  /* 0x0002006403007844 */ /* 0x0003e20000000200 */
[----:B------:R-:W-:Y:S01]  /*2ef0*/  @!PT LDS RZ, [RZ] ;  /* 0x00000000fffff984 */ /* 0x000fe20000000800 */
[----:B------:R-:W-:Y:S01]  /*2f00*/  @!PT LDS RZ, [RZ] ;  /* 0x00000000fffff984 */ /* 0x000fe20000000800 */
[----:B------:R-:W-:Y:S01]  /*2f10*/  @!PT LDS RZ, [RZ] ;  /* 0x00000000fffff984 */ /* 0x000fe20000000800 */
[----:B------:R-:W-:Y:S01]  /*2f20*/  @!PT LDS RZ, [RZ] ;  /* 0x00000000fffff984 */ /* 0x000fe20000000800 */
[----:B------:R2:W-:Y:S06]  /*2f30*/  MEMBAR.ALL.CTA ;  /* 0x0000000000007992 */ /* 0x0005ec0000008000 */
[----:B--2---:R-:W2:Y:S02]  /*2f40*/  FENCE.VIEW.ASYNC.S ;  /* 0x00000000000073c6 */ /* 0x004ea40000000000 */
[----:B--2---:R-:W-:Y:S06]  /*2f50*/  BAR.SYNC.DEFER_BLOCKING 0x1, 0x100 ;  /* 0x0044000000007b1d */ /* 0x004fec0000010000 */
[----:B------:R-:W-:Y:S05]  /*2f60*/  @P2 BRA `(.L_x_51) ;  /* 0x0000000000182947 */ /* 0x000fea0003800000 */
[----:B------:R-:W-:Y:S02]  /*2f70*/  UIADD3 UR4, UP0, UR54, 0x4f0, URZ ;  /* 0x000004f036047890 */ /* 0x000fe4000ff1e03f */
[----:B------:R-:W-:Y:S02]  /*2f80*/  UIADD3 UR44, UR52, 0x200, URZ ;  /* 0x00000200342c7890 */ /* 0x000fe4000fffe03f */
[----:B------:R-:W-:-:S09]  /*2f90*/  UIADD3.X UR5, URZ, UR55, URZ, UP0, !UPT ;  /* 0x000000373f057290 */ /* 0x000fd200087fe43f */
[----:B------:R2:W-:Y:S01]  /*2fa0*/  UTMASTG.3D [UR44], [UR4] ;  /* 0x0000002c040073b5 */ /* 0x0005e20008010000 */
[----:B------:R0:W-:Y:S01]  /*2fb0*/  UTMACMDFLUSH ;  /* 0x00000000000079b7 */ /* 0x0001e20000000000 */
[----:B--2---:R-:W-:-:S04]  /*2fc0*/  DEPBAR.LE SB0, 0x1 ;  /* 0x000080400000791a */ /* 0x004fc80000000000 */
.L_x_51:
[----:B------:R-:W-:Y:S05]  /*2fd0*/  BSYNC B0 ;  /* 0x0000000000007941 */ /* 0x000fea0003800000 */
.L_x_50:
[----:B------:R-:W-:Y:S01]  /*2fe0*/  BAR.SYNC.DEFER_BLOCKING 0x1, 0x100 ;  /* 0x0044000000007b1d */ /* 0x000fe20000010000 */
[----:B------:R-:W-:Y:S02]  /*2ff0*/  ISETP.NE.AND P3, PT, RZ, UR39, PT ;  /* 0x00000027ff007c0c */ /* 0x000fe4000bf65270 */
[----:B------:R-:W-:-:S05]  /*3000*/  IADD3 R21, R20, 0x200, RZ ;  /* 0x0000020014157810 */ /* 0x000fca0007ffe0ff */
[----:B------:R-:W-:-:S06]  /*3010*/  IMAD R23, R153, 0x2, R21 ;  /* 0x0000000299177824 */ /* 0x000fcc00078e0215 */
[----:B------:R-:W-:Y:S05]  /*3020*/  @!P3 BRA `(.L_x_52) ;  /* 0x000000000034b947 */ /* 0x000fea0003800000 */
[----:B------:R-:W-:Y:S04]  /*3030*/  BSSY B0, `(.L_x_53) ;  /* 0x0000009000007945 */ /* 0x000fe80003800000 */
[----:B------:R-:W-:Y:S05]  /*3040*/  @P0 BRA `(.L_x_54) ;  /* 0x00000000001c0947 */ /* 0x000fea0003800000 */
[----:B------:R-:W-:-:S13]  /*3050*/  ISETP.NE.AND P3, PT, R158, 0x3, PT ;  /* 0x000000039e00780c */ /* 0x000fda0003f65270 */
[----:B------:R-:W-:Y:S05]  /*3060*/  @!P3 BRA `(.L_x_55) ;  /* 0x000000000004b947 */ /* 0x000fea0003800000 */
[----:B------:R-:W-:Y:S01]  /*3070*/  BPT.TRAP 0x1 ;  /* 0x000000040000795c */ /* 0x000fe20000300000 */
.L_x_55:
[----:B------:R-:W-:-:S04]  /*3080*/  ULEA UR4, UR36, UR52, 0x3 ;  /* 0x0000003424047291 */ /* 0x000fc8000f8e183f */
[----:B------:R-:W-:-:S04]  /*3090*/  UIADD3 UR4, UR4, 0x60, URZ ;  /* 0x0000006004047890 */ /* 0x000fc8000fffe03f */
[----:B------:R-:W-:-:S09]  /*30a0*/  UPRMT UR4, UR51, 0x654, UR4 ;  /* 0x0000065433047896 */ /* 0x000fd20008000004 */
[----:B------:R-:W-:Y:S03]  /*30b0*/  SYNCS.ARRIVE.TRANS64.RED.A1T0 RZ, [UR4], RZ ;  /* 0x000000ffffff79a7 */ /* 0x000fe60008100404 */
.L_x_54:
[----:B------:R-:W-:Y:S05]  /*30c0*/  BSYNC B0 ;  /* 0x0000000000007941 */ /* 0x000fea0003800000 */
.L_x_53:
[----:B------:R-:W-:-:S04]  /*30d0*/  UIADD3 UR36, UR36, 0x1, URZ ;  /* 0x0000000124247890 */ /* 0x000fc8000fffe03f */
[----:B------:R-:W-:-:S04]  /*30e0*/  UISETP.NE.AND UP0, UPT, UR36, 0x4, UPT ;  /* 0x000000042400788c */ /* 0x000fc8000bf05270 */
[----:B------:R-:W-:-:S12]  /*30f0*/  USEL UR36, UR36, URZ, UP0 ;  /* 0x0000003f24247287 */ /* 0x000fd80008000000 */
.L_x_52:
[----:B------:R-:W-:Y:S04]  /*3100*/  BSSY B0, `(.L_x_56) ;  /* 0x0000011000007945 */ /* 0x000fe80003800000 */
[----:B------:R-:W-:Y:S05]  /*3110*/  @P0 BRA `(.L_x_57) ;  /* 0x00000000003c0947 */ /* 0x000fea0003800000 */
[----:B------:R-:W-:-:S13]  /*3120*/  ISETP.NE.AND P3, PT, R158, 0x3, PT ;  /* 0x000000039e00780c */ /* 0x000fda0003f65270 */
[----:B------:R-:W-:Y:S05]  /*3130*/  @!P3 BRA `(.L_x_58) ;  /* 0x000000000004b947 */ /* 0x000fea0003800000 */
[----:B------:R-:W-:Y:S01]  /*3140*/  BPT.TRAP 0x1 ;  /* 0x000000040000795c */ /* 0x000fe20000300000 */
.L_x_58:
[C---:B-1----:R-:W-:Y:S01]  /*3150*/  LEA R14, R0.reuse, UR52, 0x3 ;  /* 0x00000034000e7c11 */ /* 0x042fe2000f8e18ff */
[----:B------:R-:W-:Y:S01]  /*3160*/  @!P4 IMAD R12, R0, 0x2000, R21 ;  /* 0x00002000000cc824 */ /* 0x000fe200078e0215 */
[----:B------:R-:W-:Y:S01]  /*3170*/  SHF.L.U32 R15, RZ, 0x1f, RZ ;  /* 0x0000001fff0f7819 */ /* 0x000fe200000006ff */
[----:B------:R-:W-:Y:S03]  /*3180*/  BSSY B1, `(.L_x_59) ;  /* 0x0000004000017945 */ /* 0x000fe60003800000 */
[----:B------:R-:W1:Y:S01]  /*3190*/  SYNCS.PHASECHK.TRANS64.TRYWAIT P3, [R14+URZ+0x40], R15 ;  /* 0x0000400f0e0075a7 */ /* 0x000e62000806017f */
[----:B------:R-:W-:Y:S01]  /*31a0*/  @!P4 LEA R13, R153, R12, 0x1 ;  /* 0x0000000c990dc211 */ /* 0x000fe200078e08ff */
[----:B-1----:R-:W-:Y:S06]  /*31b0*/  @!P3 BRA `(.L_x_60) ;  /* 0x000000680078b947 */ /* 0x002fec0003800000 */
.L_x_228:
[----:B------:R-:W-:Y:S05]  /*31c0*/  BSYNC B1 ;  /* 0x0000000000017941 */ /* 0x000fea0003800000 */
.L_x_59:
[----:B------:R-:W-:Y:S05]  /*31d0*/  @!P4 WARPSYNC.ALL ;  /* 0x000000000000c948 */ /* 0x000fea0003800000 */
[----:B------:R2:W3:Y:S01]  /*31e0*/  @!P4 LDSM.16.M88.4 R8, [R12] ;  /* 0x000000000c08c83b */ /* 0x0004e20000000200 */
[----:B------:R-:W-:-:S03]  /*31f0*/  VIADD R0, R0, 0x1 ;  /* 0x0000000100007836 */ /* 0x000fc60000000000 */
[----:B------:R2:W4:Y:S04]  /*3200*/  @!P4 LDSM.16.M88.4 R4, [R13] ;  /* 0x000000000d04c83b */ /* 0x0005280000000200 */
.L_x_57:
[----:B------:R-:W-:Y:S05]  /*3210*/  BSYNC B0 ;  /* 0x0000000000007941 */ /* 0x000fea0003800000 */
.L_x_56:
[C---:B-12---:R-:W-:Y:S01]  /*3220*/  FMUL R13, R155.reuse, R24 ;  /* 0x000000189b0d7220 */ /* 0x046fe20000400000 */
[--C-:B---3--:R-:W-:Y:S02]  /*3230*/  HADD2.F32 R12, -RZ, R8.reuse.H0_H0 ;  /* 0x20000008ff0c7230 */ /* 0x108fe40000004100 */
[C---:B------:R-:W-:Y:S01]  /*3240*/  FMUL R15, R155.reuse, R26 ;  /* 0x0000001a9b0f7220 */ /* 0x040fe20000400000 */
[----:B------:R-:W-:Y:S02]  /*3250*/  HADD2.F32 R14, -RZ, R8.H1_H1 ;  /* 0x30000008ff0e7230 */ /* 0x000fe40000004100 */
[C---:B------:R-:W-:Y:S01]  /*3260*/  FMUL R25, R155.reuse, R25 ;  /* 0x000000199b197220 */ /* 0x040fe20000400000 */
[--C-:B------:R-:W-:Y:S02]  /*3270*/  HADD2.F32 R24, -RZ, R9.reuse.H0_H0 ;  /* 0x20000009ff187230 */ /* 0x100fe40000004100 */
[----:B------:R-:W-:Y:S01]  /*3280*/  FMUL R27, R155, R27 ;  /* 0x0000001b9b1b7220 */ /* 0x000fe20000400000 */
[----:B------:R-:W-:-:S02]  /*3290*/  HADD2.F32 R26, -RZ, R9.H1_H1 ;  /* 0x30000009ff1a7230 */ /* 0x000fc40000004100 */
[C---:B------:R-:W-:Y:S01]  /*32a0*/  FFMA R12, R154.reuse, R12, R13 ;  /* 0x0000000c9a0c7223 */ /* 0x040fe2000000000d */
[C---:B------:R-:W-:Y:S01]  /*32b0*/  FFMA R25, R154.reuse, R14, R25 ;  /* 0x0000000e9a197223 */ /* 0x040fe20000000019 */
[C---:B------:R-:W-:Y:S01]  /*32c0*/  FFMA R13, R154.reuse, R24, R15 ;  /* 0x000000189a0d7223 */ /* 0x040fe2000000000f */
[C---:B------:R-:W-:Y:S01]  /*32d0*/  FMUL R15, R155.reuse, R28 ;  /* 0x0000001c9b0f7220 */ /* 0x040fe20000400000 */
[----:B------:R-:W-:Y:S01]  /*32e0*/  FFMA R14, R154, R26, R27 ;  /* 0x0000001a9a0e7223 */ /* 0x000fe2000000001b */
[--C-:B------:R-:W-:Y:S02]  /*32f0*/  HADD2.F32 R24, -RZ, R10.reuse.H0_H0 ;  /* 0x2000000aff187230 */ /* 0x100fe40000004100 */
[C---:B------:R-:W-:Y:S01]  /*3300*/  FMUL R27, R155.reuse, R30 ;  /* 0x0000001e9b1b7220 */ /* 0x040fe20000400000 */
[----:B------:R-:W-:Y:S02]  /*3310*/  HADD2.F32 R26, -RZ, R10.H1_H1 ;  /* 0x3000000aff1a7230 */ /* 0x000fe40000004100 */
[----:B------:R-:W-:Y:S01]  /*3320*/  FMUL R29, R155, R29 ;  /* 0x0000001d9b1d7220 */ /* 0x000fe20000400000 */
[----:B------:R-:W-:-:S02]  /*3330*/  HADD2.F32 R28, -RZ, R11.H0_H0 ;  /* 0x2000000bff1c7230 */ /* 0x000fc40000004100 */
[C---:B------:R-:W-:Y:S01]  /*3340*/  FMUL R31, R155.reuse, R31 ;  /* 0x0000001f9b1f7220 */ /* 0x040fe20000400000 */
[----:B------:R-:W-:Y:S02]  /*3350*/  HADD2.F32 R30, -RZ, R11.H1_H1 ;  /* 0x3000000bff1e7230 */ /* 0x000fe40000004100 */
[C---:B------:R-:W-:Y:S01]  /*3360*/  FFMA R15, R154.reuse, R24, R15 ;  /* 0x000000189a0f7223 */ /* 0x040fe2000000000f */
[C---:B------:R-:W-:Y:S01]  /*3370*/  FFMA R24, R154.reuse, R26, R29 ;  /* 0x0000001a9a187223 */ /* 0x040fe2000000001d */
[C---:B------:R-:W-:Y:S01]  /*3380*/  FFMA R27, R154.reuse, R28, R27 ;  /* 0x0000001c9a1b7223 */ /* 0x040fe2000000001b */
[C---:B------:R-:W-:Y:S01]  /*3390*/  FMUL R29, R155.reuse, R32 ;  /* 0x000000209b1d7220 */ /* 0x040fe20000400000 */
[----:B------:R-:W-:Y:S01]  /*33a0*/  FFMA R26, R154, R30, R31 ;  /* 0x0000001e9a1a7223 */ /* 0x000fe2000000001f */
[--C-:B----4-:R-:W-:Y:S02]  /*33b0*/  HADD2.F32 R28, -RZ, R4.reuse.H0_H0 ;  /* 0x20000004ff1c7230 */ /* 0x110fe40000004100 */
[----:B------:R-:W-:Y:S01]  /*33c0*/  FMUL R31, R155, R34 ;  /* 0x000000229b1f7220 */ /* 0x000fe20000400000 */
[----:B------:R-:W-:-:S02]  /*33d0*/  HADD2.F32 R30, -RZ, R4.H1_H1 ;  /* 0x30000004ff1e7230 */ /* 0x000fc40000004100 */
[C---:B------:R-:W-:Y:S01]  /*33e0*/  FMUL R33, R155.reuse, R33 ;  /* 0x000000219b217220 */ /* 0x040fe20000400000 */
[--C-:B------:R-:W-:Y:S02]  /*33f0*/  HADD2.F32 R32, -RZ, R5.reuse.H0_H0 ;  /* 0x20000005ff207230 */ /* 0x100fe40000004100 */
[C---:B------:R-:W-:Y:S01]  /*3400*/  FMUL R35, R155.reuse, R35 ;  /* 0x000000239b237220 */ /* 0x040fe20000400000 */
[----:B------:R-:W-:Y:S02]  /*3410*/  HADD2.F32 R34, -RZ, R5.H1_H1 ;  /* 0x30000005ff227230 */ /* 0x000fe40000004100 */
[C---:B------:R-:W-:Y:S01]  /*3420*/  FFMA R29, R154.reuse, R28, R29 ;  /* 0x0000001c9a1d7223 */ /* 0x040fe2000000001d */
[C---:B------:R-:W-:Y:S01]  /*3430*/  FFMA R28, R154.reuse, R30, R33 ;  /* 0x0000001e9a1c7223 */ /* 0x040fe20000000021 */
[C---:B------:R-:W-:Y:S01]  /*3440*/  FFMA R31, R154.reuse, R32, R31 ;  /* 0x000000209a1f7223 */ /* 0x040fe2000000001f */
[--C-:B------:R-:W-:Y:S02]  /*3450*/  HADD2.F32 R32, -RZ, R6.reuse.H0_H0 ;  /* 0x20000006ff207230 */ /* 0x100fe40000004100 */
[----:B------:R-:W-:Y:S01]  /*3460*/  FFMA R30, R154, R34, R35 ;  /* 0x000000229a1e7223 */ /* 0x000fe20000000023 */
[C---:B------:R-:W-:Y:S01]  /*3470*/  FMUL R33, R155.reuse, R36 ;  /* 0x000000249b217220 */ /* 0x040fe20000400000 */
[----:B------:R-:W-:Y:S01]  /*3480*/  FMUL R35, R155, R38 ;  /* 0x000000269b237220 */ /* 0x000fe20000400000 */
[----:B------:R-:W-:-:S02]  /*3490*/  HADD2.F32 R34, -RZ, R6.H1_H1 ;  /* 0x30000006ff227230 */ /* 0x000fc40000004100 */
[C---:B------:R-:W-:Y:S01]  /*34a0*/  FMUL R37, R155.reuse, R37 ;  /* 0x000000259b257220 */ /* 0x040fe20000400000 */
[--C-:B------:R-:W-:Y:S02]  /*34b0*/  HADD2.F32 R36, -RZ, R7.reuse.H0_H0 ;  /* 0x20000007ff247230 */ /* 0x100fe40000004100 */
[----:B------:R-:W-:Y:S01]  /*34c0*/  FMUL R39, R155, R39 ;  /* 0x000000279b277220 */ /* 0x000fe20000400000 */
[----:B------:R-:W-:Y:S02]  /*34d0*/  HADD2.F32 R38, -RZ, R7.H1_H1 ;  /* 0x30000007ff267230 */ /* 0x000fe40000004100 */
[C---:B------:R-:W-:Y:S01]  /*34e0*/  FFMA R33, R154.reuse, R32, R33 ;  /* 0x000000209a217223 */ /* 0x040fe20000000021 */
[C---:B------:R-:W-:Y:S01]  /*34f0*/  FFMA R32, R154.reuse, R34, R37 ;  /* 0x000000229a207223 */ /* 0x040fe20000000025 */
[----:B------:R-:W-:Y:S01]  /*3500*/  FFMA R35, R154, R36, R35 ;  /* 0x000000249a237223 */ /* 0x000fe20000000023 */
[----:B------:R-:W-:Y:S01]  /*3510*/  F2FP.RELU.F16.F32.PACK_AB R13, R14, R13 ;  /* 0x0000000d0e0d723e */ /* 0x000fe200000008ff */
[----:B------:R-:W-:Y:S01]  /*3520*/  FFMA R34, R154, R38, R39 ;  /* 0x000000269a227223 */ /* 0x000fe20000000027 */
[----:B------:R-:W-:Y:S01]  /*3530*/  F2FP.RELU.F16.F32.PACK_AB R14, R24, R15 ;  /* 0x0000000f180e723e */ /* 0x000fe200000008ff */
[----:B------:R-:W-:Y:S05]  /*3540*/  WARPSYNC.ALL ;  /* 0x0000000000007948 */ /* 0x000fea0003800000 */
[----:B------:R-:W-:Y:S01]  /*3550*/  F2FP.RELU.F16.F32.PACK_AB R28, R28, R29 ;  /* 0x0000001d1c1c723e */ /* 0x000fe200000008ff */
[----:B------:R-:W-:Y:S01]  /*3560*/  BSSY B0, `(.L_x_61) ;  /* 0x0000019000007945 */ /* 0x000fe20003800000 */
[----:B------:R-:W-:-:S02]  /*3570*/  F2FP.RELU.F16.F32.PACK_AB R12, R25, R12 ;  /* 0x0000000c190c723e */ /* 0x000fc400000008ff */
        /* <DEDUP_REMOVED lines=16> */
[----:B------:R-:W-:Y:S02]  /*3680*/  UIADD3 UR4, UR52, 0x2200, URZ ;  /* 0x0000220034047890 */ /* 0x000fe4000fffe03f */
[----:B------:R-:W-:Y:S01]  /*3690*/  UIADD3.X UR9, URZ, UR55, URZ, UP0, !UPT ;  /* 0x000000373f097290 */ /* 0x000fe200087fe43f */
[----:B------:R-:W-:Y:S01]  /*36a0*/  UMOV UR5, UR45 ;  /* 0x0000002d00057c82 */ /* 0x000fe20008000000 */
[----:B------:R-:W-:-:S07]  /*36b0*/  UMOV UR7, UR47 ;  /* 0x0000002f00077c82 */ /* 0x000fce0008000000 */
[----:B------:R2:W-:Y:S01]  /*36c0*/  UTMASTG.3D [UR4], [UR8] ;  /* 0x00000004080073b5 */ /* 0x0005e20008010000 */
[----:B------:R0:W-:Y:S01]  /*36d0*/  UTMACMDFLUSH ;  /* 0x00000000000079b7 */ /* 0x0001e20000000000 */
[----:B--2---:R-:W-:-:S04]  /*36e0*/  DEPBAR.LE SB0, 0x1 ;  /* 0x000080400000791a */ /* 0x004fc80000000000 */
.L_x_62:
[----:B------:R-:W-:Y:S05]  /*36f0*/  BSYNC B0 ;  /* 0x0000000000007941 */ /* 0x000fea0003800000 */
.L_x_61:
[----:B------:R-:W-:Y:S01]  /*3700*/  VIADD R24, R20, 0x2200 ;  /* 0x0000220014187836 */ /* 0x000fe20000000000 */
[----:B------:R-:W-:Y:S04]  /*3710*/  BAR.SYNC.DEFER_BLOCKING 0x1, 0x100 ;  /* 0x0044000000007b1d */ /* 0x000fe80000010000 */
[----:B------:R-:W-:Y:S02]  /*3720*/  LEA R24, R153, R24, 0x1 ;  /* 0x0000001899187211 */ /* 0x000fe400078e08ff */
[----:B------:R-:W-:Y:S04]  /*3730*/  BSSY B0, `(.L_x_63) ;  /* 0x0000009000007945 */ /* 0x000fe80003800000 */
[----:B------:R-:W-:Y:S05]  /*3740*/  @P0 BRA `(.L_x_64) ;  /* 0x00000000001c0947 */ /* 0x000fea0003800000 */
[----:B------:R-:W-:-:S13]  /*3750*/  ISETP.NE.AND P3, PT, R158, 0x3, PT ;  /* 0x000000039e00780c */ /* 0x000fda0003f65270 */
[----:B------:R-:W-:Y:S05]  /*3760*/  @!P3 BRA `(.L_x_65) ;  /* 0x000000000004b947 */ /* 0x000fea0003800000 */
[----:B------:R-:W-:Y:S01]  /*3770*/  BPT.TRAP 0x1 ;  /* 0x000000040000795c */ /* 0x000fe20000300000 */
.L_x_65:
[----:B------:R-:W-:-:S04]  /*3780*/  ULEA UR4, UR36, UR52, 0x3 ;  /* 0x0000003424047291 */ /* 0x000fc8000f8e183f */
[----:B------:R-:W-:-:S04]  /*3790*/  UIADD3 UR4, UR4, 0x60, URZ ;  /* 0x0000006004047890 */ /* 0x000fc8000fffe03f */
[----:B------:R-:W-:-:S09]  /*37a0*/  UPRMT UR4, UR51, 0x654, UR4 ;  /* 0x0000065433047896 */ /* 0x000fd20008000004 */
[----:B------:R-:W-:Y:S03]  /*37b0*/  SYNCS.ARRIVE.TRANS64.RED.A1T0 RZ, [UR4], RZ ;  /* 0x000000ffffff79a7 */ /* 0x000fe60008100404 */
.L_x_64:
[----:B------:R-:W-:Y:S05]  /*37c0*/  BSYNC B0 ;  /* 0x0000000000007941 */ /* 0x000fea0003800000 */
.L_x_63:
[----:B------:R-:W-:Y:S01]  /*37d0*/  UIADD3 UR36, UR36, 0x1, URZ ;  /* 0x0000000124247890 */ /* 0x000fe2000fffe03f */
[----:B------:R-:W-:Y:S01]  /*37e0*/  BSSY B0, `(.L_x_66) ;  /* 0x0000017000007945 */ /* 0x000fe20003800000 */
[----:B------:R-:W-:Y:S02]  /*37f0*/  IMAD.MOV.U32 R25, RZ, RZ, RZ ;  /* 0x000000ffff197224 */ /* 0x000fe400078e00ff */
[----:B------:R-:W-:-:S04]  /*3800*/  UISETP.NE.AND UP0, UPT, UR36, 0x4, UPT ;  /* 0x000000042400788c */ /* 0x000fc8000bf05270 */
[----:B------:R-:W-:Y:S01]  /*3810*/  USEL UR36, UR36, URZ, UP0 ;  /* 0x0000003f24247287 */ /* 0x000fe20008000000 */
[----:B------:R-:W-:Y:S11]  /*3820*/  @P0 BRA `(.L_x_67) ;  /* 0x0000000000480947 */ /* 0x000ff60003800000 */
[----:B------:R-:W-:-:S13]  /*3830*/  ISETP.NE.AND P3, PT, R158, 0x3, PT ;  /* 0x000000039e00780c */ /* 0x000fda0003f65270 */
[----:B------:R-:W-:Y:S05]  /*3840*/  @!P3 BRA `(.L_x_68) ;  /* 0x000000000004b947 */ /* 0x000fea0003800000 */
[----:B------:R-:W-:Y:S01]  /*3850*/  BPT.TRAP 0x1 ;  /* 0x000000040000795c */ /* 0x000fe20000300000 */
.L_x_68:
[C---:B-1----:R-:W-:Y:S01]  /*3860*/  LEA R12, R0.reuse, UR52, 0x3 ;  /* 0x00000034000c7c11 */ /* 0x042fe2000f8e18ff */
[----:B------:R-:W-:Y:S01]  /*3870*/  @!P4 IMAD R14, R0, 0x2000, R21 ;  /* 0x00002000000ec824 */ /* 0x000fe200078e0215 */
[----:B------:R-:W-:Y:S01]  /*3880*/  SHF.L.U32 R13, RZ, 0x1f, RZ ;  /* 0x0000001fff0d7819 */ /* 0x000fe200000006ff */
[----:B------:R-:W-:Y:S03]  /*3890*/  BSSY B1, `(.L_x_69) ;  /* 0x0000004000017945 */ /* 0x000fe60003800000 */
[----:B------:R-:W1:Y:S01]  /*38a0*/  SYNCS.PHASECHK.TRANS64.TRYWAIT P3, [R12+URZ+0x40], R13 ;  /* 0x0000400d0c0075a7 */ /* 0x000e62000806017f */
[----:B------:R-:W-:Y:S01]  /*38b0*/  @!P4 LEA R15, R153, R14, 0x1 ;  /* 0x0000000e990fc211 */ /* 0x000fe200078e08ff */
[----:B-1----:R-:W-:Y:S06]  /*38c0*/  @!P3 BRA `(.L_x_70) ;  /* 0x0000006000c8b947 */ /* 0x002fec0003800000 */
.L_x_229:
[----:B------:R-:W-:Y:S05]  /*38d0*/  BSYNC B1 ;  /* 0x0000000000017941 */ /* 0x000fea0003800000 */
.L_x_69:
[----:B------:R-:W-:Y:S05]  /*38e0*/  @!P4 WARPSYNC.ALL ;  /* 0x000000000000c948 */ /* 0x000fea0003800000 */
[----:B------:R2:W3:Y:S01]  /*38f0*/  @!P4 LDSM.16.M88.4 R8, [R14] ;  /* 0x000000000e08c83b */ /* 0x0004e20000000200 */
[----:B------:R-:W-:-:S03]  /*3900*/  VIADD R0, R0, 0x1 ;  /* 0x0000000100007836 */ /* 0x000fc60000000000 */
[----:B------:R2:W4:Y:S02]  /*3910*/  @!P4 LDSM.16.M88.4 R4, [R15] ;  /* 0x000000000f04c83b */ /* 0x0005240000000200 */
[----:B------:R-:W-:-:S04]  /*3920*/  ISETP.NE.AND P3, PT, R0, 0x4, PT ;  /* 0x000000040000780c */ /* 0x000fc80003f65270 */
[----:B------:R-:W-:Y:S02]  /*3930*/  SEL R0, R0, RZ, P3 ;  /* 0x000000ff00007207 */ /* 0x000fe40001800000 */
[----:B--2---:R-:W-:-:S07]  /*3940*/  SEL R25, RZ, 0x1, P3 ;  /* 0x00000001ff197807 */ /* 0x004fce0001800000 */
.L_x_67:
[----:B------:R-:W-:Y:S05]  /*3950*/  BSYNC B0 ;  /* 0x0000000000007941 */ /* 0x000fea0003800000 */
.L_x_66:
[--C-:B-1-3--:R-:W-:Y:S02]  /*3960*/  HADD2.F32 R12, -RZ, R8.reuse.H0_H0 ;  /* 0x20000008ff0c7230 */ /* 0x10afe40000004100 */
[C---:B------:R-:W-:Y:S01]  /*3970*/  FMUL R13, R155.reuse, R104 ;  /* 0x000000689b0d7220 */ /* 0x040fe20000400000 */
[----:B------:R-:W-:Y:S02]  /*3980*/  HADD2.F32 R14, -RZ, R8.H1_H1 ;  /* 0x30000008ff0e7230 */ /* 0x000fe40000004100 */
[C---:B------:R-:W-:Y:S01]  /*3990*/  FMUL R105, R155.reuse, R105 ;  /* 0x000000699b697220 */ /* 0x040fe20000400000 */
[--C-:B------:R-:W-:Y:S02]  /*39a0*/  HADD2.F32 R26, -RZ, R9.reuse.H0_H0 ;  /* 0x20000009ff1a7230 */ /* 0x100fe40000004100 */
[C---:B------:R-:W-:Y:S01]  /*39b0*/  FMUL R15, R155.reuse, R106 ;  /* 0x0000006a9b0f7220 */ /* 0x040fe20000400000 */
[----:B------:R-:W-:Y:S02]  /*39c0*/  HADD2.F32 R28, -RZ, R9.H1_H1 ;  /* 0x30000009ff1c7230 */ /* 0x000fe40000004100 */
[----:B------:R-:W-:Y:S01]  /*39d0*/  FMUL R107, R155, R107 ;  /* 0x0000006b9b6b7220 */ /* 0x000fe20000400000 */
[C---:B------:R-:W-:Y:S01]  /*39e0*/  FFMA R12, R154.reuse, R12, R13 ;  /* 0x0000000c9a0c7223 */ /* 0x040fe2000000000d */
[C---:B------:R-:W-:Y:S01]  /*39f0*/  FFMA R105, R154.reuse, R14, R105 ;  /* 0x0000000e9a697223 */ /* 0x040fe20000000069 */
[C---:B------:R-:W-:Y:S01]  /*3a00*/  FFMA R13, R154.reuse, R26, R15 ;  /* 0x0000001a9a0d7223 */ /* 0x040fe2000000000f */
[----:B------:R-:W-:Y:S01]  /*3a10*/  FFMA R14, R154, R28, R107 ;  /* 0x0000001c9a0e7223 */ /* 0x000fe2000000006b */
[----:B------:R-:W-:-:S02]  /*3a20*/  HADD2.F32 R26, -RZ, R10.H0_H0 ;  /* 0x2000000aff1a7230 */ /* 0x000fc40000004100 */
        /* <DEDUP_REMOVED lines=11> */
[----:B----4-:R-:W-:-:S02]  /*3ae0*/  HADD2.F32 R30, -RZ, R4.H0_H0 ;  /* 0x20000004ff1e7230 */ /* 0x010fc40000004100 */
        /* <DEDUP_REMOVED lines=52> */
.L_x_72:
[----:B------:R-:W-:Y:S05]  /*3e30*/  BSYNC B0 ;  /* 0x0000000000007941 */ /* 0x000fea0003800000 */
.L_x_71:
[----:B-1----:R-:W-:Y:S01]  /*3e40*/  VIADD R12, R20, 0x4200 ;  /* 0x00004200140c7836 */ /* 0x002fe20000000000 */
[----:B------:R-:W-:Y:S04]  /*3e50*/  BAR.SYNC.DEFER_BLOCKING 0x1, 0x100 ;  /* 0x0044000000007b1d */ /* 0x000fe80000010000 */
[----:B------:R-:W-:Y:S02]  /*3e60*/  LEA R12, R153, R12, 0x1 ;  /* 0x0000000c990c7211 */ /* 0x000fe400078e08ff */
[----:B------:R-:W-:Y:S04]  /*3e70*/  BSSY B0, `(.L_x_73) ;  /* 0x0000009000007945 */ /* 0x000fe80003800000 */
[----:B------:R-:W-:Y:S05]  /*3e80*/  @P0 BRA `(.L_x_74) ;  /* 0x00000000001c0947 */ /* 0x000fea0003800000 */
[----:B------:R-:W-:-:S13]  /*3e90*/  ISETP.NE.AND P3, PT, R158, 0x3, PT ;  /* 0x000000039e00780c */ /* 0x000fda0003f65270 */
[----:B------:R-:W-:Y:S05]  /*3ea0*/  @!P3 BRA `(.L_x_75) ;  /* 0x000000000004b947 */ /* 0x000fea0003800000 */
[----:B------:R-:W-:Y:S01]  /*3eb0*/  BPT.TRAP 0x1 ;  /* 0x000000040000795c */ /* 0x000fe20000300000 */
.L_x_75:
[----:B------:R-:W-:-:S04]  /*3ec0*/  ULEA UR4, UR36, UR52, 0x3 ;  /* 0x0000003424047291 */ /* 0x000fc8000f8e183f */
[----:B------:R-:W-:-:S04]  /*3ed0*/  UIADD3 UR4, UR4, 0x60, URZ ;  /* 0x0000006004047890 */ /* 0x000fc8000fffe03f */
[----:B------:R-:W-:-:S09]  /*3ee0*/  UPRMT UR4, UR51, 0x654, UR4 ;  /* 0x0000065433047896 */ /* 0x000fd20008000004 */
[----:B------:R-:W-:Y:S03]  /*3ef0*/  SYNCS.ARRIVE.TRANS64.RED.A1T0 RZ, [UR4], RZ ;  /* 0x000000ffffff79a7 */ /* 0x000fe60008100404 */
.L_x_74:
[----:B------:R-:W-:Y:S05]  /*3f00*/  BSYNC B0 ;  /* 0x0000000000007941 */ /* 0x000fea0003800000 */
.L_x_73:
[----:B------:R-:W-:Y:S01]  /*3f10*/  UIADD3 UR4, UR36, 0x1, URZ ;  /* 0x0000000124047890 */ /* 0x000fe2000fffe03f */
[----:B------:R-:W-:Y:S03]  /*3f20*/  BSSY B0, `(.L_x_76) ;  /* 0x0000017000007945 */ /* 0x000fe60003800000 */
[----:B------:R-:W-:-:S04]  /*3f30*/  UISETP.NE.AND UP0, UPT, UR4, 0x4, UPT ;  /* 0x000000040400788c */ /* 0x000fc8000bf05270 */
[----:B------:R-:W-:Y:S01]  /*3f40*/  USEL UR5, UR4, URZ, UP0 ;  /* 0x0000003f04057287 */ /* 0x000fe20008000000 */
[----:B------:R-:W-:Y:S11]  /*3f50*/  @P0 BRA `(.L_x_77) ;  /* 0x00000000004c0947 */ /* 0x000ff60003800000 */
[----:B------:R-:W-:-:S13]  /*3f60*/  ISETP.NE.AND P3, PT, R158, 0x3, PT ;  /* 0x000000039e00780c */ /* 0x000fda0003f65270 */
[----:B------:R-:W-:Y:S05]  /*3f70*/  @!P3 BRA `(.L_x_78) ;  /* 0x000000000004b947 */ /* 0x000fea0003800000 */
[----:B------:R-:W-:Y:S01]  /*3f80*/  BPT.TRAP 0x1 ;  /* 0x000000040000795c */ /* 0x000fe20000300000 */
.L_x_78:
[C---:B------:R-:W-:Y:S01]  /*3f90*/  LEA R14, R0.reuse, UR52, 0x3 ;  /* 0x00000034000e7c11 */ /* 0x040fe2000f8e18ff */
[----:B------:R-:W-:Y:S01]  /*3fa0*/  @!P4 IMAD R26, R0, 0x2000, R21 ;  /* 0x00002000001ac824 */ /* 0x000fe200078e0215 */
[----:B------:R-:W-:Y:S01]  /*3fb0*/  SHF.L.U32 R13, R25, 0x1f, RZ ;  /* 0x0000001f190d7819 */ /* 0x000fe200000006ff */
[----:B------:R-:W-:Y:S02]  /*3fc0*/  BSSY B1, `(.L_x_79) ;  /* 0x0000004000017945 */ /* 0x000fe40003800000 */
[----:B------:R-:W-:Y:S01]  /*3fd0*/  @!P4 IMAD R15, R153, 0x2, R26 ;  /* 0x00000002990fc824 */ /* 0x000fe200078e021a */
[----:B------:R-:W1:Y:S02]  /*3fe0*/  SYNCS.PHASECHK.TRANS64.TRYWAIT P3, [R14+URZ+0x40], R13 ;  /* 0x0000400d0e0075a7 */ /* 0x000e64000806017f */
[----:B-1----:R-:W-:Y:S05]  /*3ff0*/  @!P3 BRA `(.L_x_80) ;  /* 0x0000005c0010b947 */ /* 0x002fea0003800000 */
.L_x_230:
[----:B------:R-:W-:Y:S05]  /*4000*/  BSYNC B1 ;  /* 0x0000000000017941 */ /* 0x000fea0003800000 */
.L_x_79:
[----:B------:R-:W-:Y:S05]  /*4010*/  @!P4 WARPSYNC.ALL ;  /* 0x000000000000c948 */ /* 0x000fea0003800000 */
[----:B------:R2:W3:Y:S01]  /*4020*/  @!P4 LDSM.16.M88.4 R8, [R26] ;  /* 0x000000001a08c83b */ /* 0x0004e20000000200 */
[----:B------:R-:W-:-:S03]  /*4030*/  IADD3 R0, R0, 0x1, RZ ;  /* 0x0000000100007810 */ /* 0x000fc60007ffe0ff */
[----:B------:R2:W4:Y:S01]  /*4040*/  @!P4 LDSM.16.M88.4 R4, [R15] ;  /* 0x000000000f04c83b */ /* 0x0005220000000200 */
[----:B------:R-:W-:-:S04]  /*4050*/  ISETP.NE.AND P3, PT, R0, 0x4, PT ;  /* 0x000000040000780c */ /* 0x000fc80003f65270 */
[----:B-1----:R-:W-:Y:S02]  /*4060*/  SEL R14, RZ, 0x1, P3 ;  /* 0x00000001ff0e7807 */ /* 0x002fe40001800000 */
[----:B------:R-:W-:Y:S02]  /*4070*/  SEL R0, R0, RZ, P3 ;  /* 0x000000ff00007207 */ /* 0x000fe40001800000 */
[----:B--2---:R-:W-:-:S07]  /*4080*/  LOP3.LUT R25, R25, R14, RZ, 0x3c, !PT ;  /* 0x0000000e19197212 */ /* 0x004fce00078e3cff */
.L_x_77:
[----:B------:R-:W-:Y:S05]  /*4090*/  BSYNC B0 ;  /* 0x0000000000007941 */ /* 0x000fea0003800000 */
.L_x_76:
[--C-:B---3--:R-:W-:Y:S02]  /*40a0*/  HADD2.F32 R14, -RZ, R8.reuse.H0_H0 ;  /* 0x20000008ff0e7230 */ /* 0x108fe40000004100 */
        /* <DEDUP_REMOVED lines=70> */
[----:B------:R-:W-:Y:S02]  /*4510*/  UIADD3 UR8, UR52, 0x6200, URZ ;  /* 0x0000620034087890 */ /* 0x000fe4000fffe03f */
[----:B------:R-:W-:Y:S01]  /*4520*/  UIADD3.X UR7, URZ, UR55, URZ, UP0, !UPT ;  /* 0x000000373f077290 */ /* 0x000fe200087fe43f */
[----:B------:R-:W-:-:S08]  /*4530*/  UMOV UR11, UR47 ;  /* 0x0000002f000b7c82 */ /* 0x000fd00008000000 */
[----:B------:R2:W-:Y:S01]  /*4540*/  UTMASTG.3D [UR8], [UR6] ;  /* 0x00000008060073b5 */ /* 0x0005e20008010000 */
[----:B------:R0:W-:Y:S01]  /*4550*/  UTMACMDFLUSH ;  /* 0x00000000000079b7 */ /* 0x0001e20000000000 */
[----:B--2---:R-:W-:-:S04]  /*4560*/  DEPBAR.LE SB0, 0x1 ;  /* 0x000080400000791a */ /* 0x004fc80000000000 */
.L_x_82:
[----:B------:R-:W-:Y:S05]  /*4570*/  BSYNC B0 ;  /* 0x0000000000007941 */ /* 0x000fea0003800000 */
.L_x_81:
[----:B------:R-:W-:Y:S01]  /*4580*/  VIADD R14, R20, 0x6200 ;  /* 0x00006200140e7836 */ /* 0x000fe20000000000 */
[----:B------:R-:W-:Y:S03]  /*4590*/  BAR.SYNC.DEFER_BLOCKING 0x1, 0x100 ;  /* 0x0044000000007b1d */ /* 0x000fe60000010000 */
[----:B-1----:R-:W-:-:S03]  /*45a0*/  IMAD R3, R153, 0x2, R14 ;  /* 0x0000000299037824 */ /* 0x002fc600078e020e */
[----:B------:R-:W-:Y:S04]  /*45b0*/  BSSY B0, `(.L_x_83) ;  /* 0x0000009000007945 */ /* 0x000fe80003800000 */
[----:B------:R-:W-:Y:S05]  /*45c0*/  @P0 BRA `(.L_x_84) ;  /* 0x00000000001c0947 */ /* 0x000fea0003800000 */
[----:B------:R-:W-:-:S13]  /*45d0*/  ISETP.NE.AND P3, PT, R158, 0x3, PT ;  /* 0x000000039e00780c */ /* 0x000fda0003f65270 */
[----:B------:R-:W-:Y:S05]  /*45e0*/  @!P3 BRA `(.L_x_85) ;  /* 0x000000000004b947 */ /* 0x000fea0003800000 */
[----:B------:R-:W-:Y:S01]  /*45f0*/  BPT.TRAP 0x1 ;  /* 0x000000040000795c */ /* 0x000fe20000300000 */
.L_x_85:
[----:B------:R-:W-:-:S04]  /*4600*/  ULEA UR4, UR5, UR52, 0x3 ;  /* 0x0000003405047291 */ /* 0x000fc8000f8e183f */
[----:B------:R-:W-:-:S04]  /*4610*/  UIADD3 UR4, UR4, 0x60, URZ ;  /* 0x0000006004047890 */ /* 0x000fc8000fffe03f */
[----:B------:R-:W-:-:S09]  /*4620*/  UPRMT UR4, UR51, 0x654, UR4 ;  /* 0x0000065433047896 */ /* 0x000fd20008000004 */
[----:B------:R-:W-:Y:S03]  /*4630*/  SYNCS.ARRIVE.TRANS64.RED.A1T0 RZ, [UR4], RZ ;  /* 0x000000ffffff79a7 */ /* 0x000fe60008100404 */
.L_x_84:
[----:B------:R-:W-:Y:S05]  /*4640*/  BSYNC B0 ;  /* 0x0000000000007941 */ /* 0x000fea0003800000 */
.L_x_83:
        /* <DEDUP_REMOVED lines=8> */
.L_x_88:
[C---:B------:R-:W-:Y:S01]  /*46d0*/  LEA R13, R0.reuse, UR52, 0x3 ;  /* 0x00000034000d7c11 */ /* 0x040fe2000f8e18ff */
[----:B------:R-:W-:Y:S01]  /*46e0*/  BSSY B1, `(.L_x_89) ;  /* 0x0000006000017945 */ /* 0x000fe20003800000 */
[----:B------:R-:W-:Y:S02]  /*46f0*/  SHF.L.U32 R14, R25, 0x1f, RZ ;  /* 0x0000001f190e7819 */ /* 0x000fe400000006ff */
[----:B------:R-:W-:Y:S02]  /*4700*/  @!P4 LEA R26, R0, R21, 0xd ;  /* 0x00000015001ac211 */ /* 0x000fe400078e68ff */
[----:B------:R-:W1:Y:S03]  /*4710*/  SYNCS.PHASECHK.TRANS64.TRYWAIT P3, [R13+URZ+0x40], R14 ;  /* 0x0000400e0d0075a7 */ /* 0x000e66000806017f */
[----:B------:R-:W-:Y:S01]  /*4720*/  @!P4 IMAD R15, R153, 0x2, R26 ;  /* 0x00000002990fc824 */ /* 0x000fe200078e021a */
[----:B-1----:R-:W-:Y:S06]  /*4730*/  @!P3 BRA `(.L_x_90) ;  /* 0x000000540054b947 */ /* 0x002fec0003800000 */
.L_x_231:
[----:B------:R-:W-:Y:S05]  /*4740*/  BSYNC B1 ;  /* 0x0000000000017941 */ /* 0x000fea0003800000 */
.L_x_89:
[----:B------:R-:W-:Y:S05]  /*4750*/  @!P4 WARPSYNC.ALL ;  /* 0x000000000000c948 */ /* 0x000fea0003800000 */
[----:B------:R2:W3:Y:S01]  /*4760*/  @!P4 LDSM.16.M88.4 R8, [R26] ;  /* 0x000000001a08c83b */ /* 0x0004e20000000200 */
[----:B------:R-:W-:-:S03]  /*4770*/  VIADD R0, R0, 0x1 ;  /* 0x0000000100007836 */ /* 0x000fc60000000000 */
[----:B------:R2:W4:Y:S02]  /*4780*/  @!P4 LDSM.16.M88.4 R4, [R15] ;  /* 0x000000000f04c83b */ /* 0x0005240000000200 */
[----:B------:R-:W-:-:S04]  /*4790*/  ISETP.NE.AND P3, PT, R0, 0x4, PT ;  /* 0x000000040000780c */ /* 0x000fc80003f65270 */
[----:B-1----:R-:W-:Y:S02]  /*47a0*/  SEL R14, RZ, 0x1, P3 ;  /* 0x00000001ff0e7807 */ /* 0x002fe40001800000 */
[----:B------:R-:W-:Y:S02]  /*47b0*/  SEL R0, R0, RZ, P3 ;  /* 0x000000ff00007207 */ /* 0x000fe40001800000 */
[----:B--2---:R-:W-:-:S07]  /*47c0*/  LOP3.LUT R25, R25, R14, RZ, 0x3c, !PT ;  /* 0x0000000e19197212 */ /* 0x004fce00078e3cff */
.L_x_87:
[----:B------:R-:W-:Y:S05]  /*47d0*/  BSYNC B0 ;  /* 0x0000000000007941 */ /* 0x000fea0003800000 */
.L_x_86:
        /* <DEDUP_REMOVED lines=59> */
[----:B------:R1:W-:Y:S01]  /*4b90*/  STSM.16.M88.4 [R23], R32 ;  /* 0x0000002017007844 */ /* 0x0003e20000000200 */
        /* <DEDUP_REMOVED lines=17> */
.L_x_92:
[----:B------:R-:W-:Y:S05]  /*4cb0*/  BSYNC B0 ;  /* 0x0000000000007941 */ /* 0x000fea0003800000 */
.L_x_91:
[----:B------:R-:W-:Y:S06]  /*4cc0*/  BAR.SYNC.DEFER_BLOCKING 0x1, 0x100 ;  /* 0x0044000000007b1d */ /* 0x000fec0000010000 */
[----:B------:R-:W-:Y:S04]  /*4cd0*/  BSSY B0, `(.L_x_93) ;  /* 0x0000009000007945 */ /* 0x000fe80003800000 */
[----:B------:R-:W-:Y:S05]  /*4ce0*/  @P0 BRA `(.L_x_94) ;  /* 0x00000000001c0947 */ /* 0x000fea0003800000 */
[----:B------:R-:W-:-:S13]  /*4cf0*/  ISETP.NE.AND P3, PT, R158, 0x3, PT ;  /* 0x000000039e00780c */ /* 0x000fda0003f65270 */
[----:B------:R-:W-:Y:S05]  /*4d00*/  @!P3 BRA `(.L_x_95) ;  /* 0x000000000004b947 */ /* 0x000fea0003800000 */
[----:B------:R-:W-:Y:S01]  /*4d10*/  BPT.TRAP 0x1 ;  /* 0x000000040000795c */ /* 0x000fe20000300000 */
.L_x_95:
[----:B------:R-:W-:-:S04]  /*4d20*/  ULEA UR4, UR5, UR52, 0x3 ;  /* 0x0000003405047291 */ /* 0x000fc8000f8e183f */
[----:B------:R-:W-:-:S04]  /*4d30*/  UIADD3 UR4, UR4, 0x60, URZ ;  /* 0x0000006004047890 */ /* 0x000fc8000fffe03f */
[----:B------:R-:W-:-:S09]  /*4d40*/  UPRMT UR4, UR51, 0x654, UR4 ;  /* 0x0000065433047896 */ /* 0x000fd20008000004 */
[----:B------:R-:W-:Y:S03]  /*4d50*/  SYNCS.ARRIVE.TRANS64.RED.A1T0 RZ, [UR4], RZ ;  /* 0x000000ffffff79a7 */ /* 0x000fe60008100404 */
.L_x_94:
[----:B------:R-:W-:Y:S05]  /*4d60*/  BSYNC B0 ;  /* 0x0000000000007941 */ /* 0x000fea0003800000 */
.L_x_93:
        /* <DEDUP_REMOVED lines=8> */
.L_x_98:
[C---:B------:R-:W-:Y:S01]  /*4df0*/  LEA R13, R0.reuse, UR52, 0x3 ;  /* 0x00000034000d7c11 */ /* 0x040fe2000f8e18ff */
[----:B------:R-:W-:Y:S01]  /*4e00*/  BSSY B1, `(.L_x_99) ;  /* 0x0000006000017945 */ /* 0x000fe20003800000 */
[----:B------:R-:W-:Y:S02]  /*4e10*/  SHF.L.U32 R14, R25, 0x1f, RZ ;  /* 0x0000001f190e7819 */ /* 0x000fe400000006ff */
[----:B------:R-:W-:Y:S02]  /*4e20*/  @!P4 LEA R26, R0, R21, 0xd ;  /* 0x00000015001ac211 */ /* 0x000fe400078e68ff */
[----:B------:R-:W2:Y:S03]  /*4e30*/  SYNCS.PHASECHK.TRANS64.TRYWAIT P3, [R13+URZ+0x40], R14 ;  /* 0x0000400e0d0075a7 */ /* 0x000ea6000806017f */
[----:B------:R-:W-:Y:S01]  /*4e40*/  @!P4 IMAD R15, R153, 0x2, R26 ;  /* 0x00000002990fc824 */ /* 0x000fe200078e021a */
[----:B--2---:R-:W-:Y:S06]  /*4e50*/  @!P3 BRA `(.L_x_100) ;  /* 0x0000004c00a0b947 */ /* 0x004fec0003800000 */
.L_x_232:
[----:B------:R-:W-:Y:S05]  /*4e60*/  BSYNC B1 ;  /* 0x0000000000017941 */ /* 0x000fea0003800000 */
.L_x_99:
[----:B------:R-:W-:Y:S05]  /*4e70*/  @!P4 WARPSYNC.ALL ;  /* 0x000000000000c948 */ /* 0x000fea0003800000 */
[----:B------:R3:W4:Y:S01]  /*4e80*/  @!P4 LDSM.16.M88.4 R8, [R26] ;  /* 0x000000001a08c83b */ /* 0x0007220000000200 */
[----:B------:R-:W-:-:S03]  /*4e90*/  VIADD R0, R0, 0x1 ;  /* 0x0000000100007836 */ /* 0x000fc60000000000 */
[----:B------:R3:W1:Y:S02]  /*4ea0*/  @!P4 LDSM.16.M88.4 R4, [R15] ;  /* 0x000000000f04c83b */ /* 0x0006640000000200 */
[----:B------:R-:W-:-:S04]  /*4eb0*/  ISETP.NE.AND P3, PT, R0, 0x4, PT ;  /* 0x000000040000780c */ /* 0x000fc80003f65270 */
[----:B--2---:R-:W-:Y:S02]  /*4ec0*/  SEL R14, RZ, 0x1, P3 ;  /* 0x00000001ff0e7807 */ /* 0x004fe40001800000 */
[----:B------:R-:W-:Y:S02]  /*4ed0*/  SEL R0, R0, RZ, P3 ;  /* 0x000000ff00007207 */ /* 0x000fe40001800000 */
[----:B---3--:R-:W-:-:S07]  /*4ee0*/  LOP3.LUT R25, R25, R14, RZ, 0x3c, !PT ;  /* 0x0000000e19197212 */ /* 0x008fce00078e3cff */
.L_x_97:
[----:B------:R-:W-:Y:S05]  /*4ef0*/  BSYNC B0 ;  /* 0x0000000000007941 */ /* 0x000fea0003800000 */
.L_x_96:
[--C-:B----4-:R-:W-:Y:S02]  /*4f00*/  HADD2.F32 R14, -RZ, R8.reuse.H0_H0 ;  /* 0x20000008ff0e7230 */ /* 0x110fe40000004100 */
        /* <DEDUP_REMOVED lines=12> */
[C---:B-1----:R-:W-:Y:S01]  /*4fd0*/  FMUL R23, R155.reuse, R60 ;  /* 0x0000003c9b177220 */ /* 0x042fe20000400000 */
        /* <DEDUP_REMOVED lines=63> */
.L_x_102:
[----:B------:R-:W-:Y:S05]  /*53d0*/  BSYNC B0 ;  /* 0x0000000000007941 */ /* 0x000fea0003800000 */
.L_x_101:
[----:B------:R-:W-:Y:S06]  /*53e0*/  BAR.SYNC.DEFER_BLOCKING 0x1, 0x100 ;  /* 0x0044000000007b1d */ /* 0x000fec0000010000 */
[----:B------:R-:W-:Y:S04]  /*53f0*/  BSSY B0, `(.L_x_103) ;  /* 0x0000009000007945 */ /* 0x000fe80003800000 */
[----:B------:R-:W-:Y:S05]  /*5400*/  @P0 BRA `(.L_x_104) ;  /* 0x00000000001c0947 */ /* 0x000fea0003800000 */
[----:B------:R-:W-:-:S13]  /*5410*/  ISETP.NE.AND P3, PT, R158, 0x3, PT ;  /* 0x000000039e00780c */ /* 0x000fda0003f65270 */
[----:B------:R-:W-:Y:S05]  /*5420*/  @!P3 BRA `(.L_x_105) ;  /* 0x000000000004b947 */ /* 0x000fea0003800000 */
[----:B------:R-:W-:Y:S01]  /*5430*/  BPT.TRAP 0x1 ;  /* 0x000000040000795c */ /* 0x000fe20000300000 */
.L_x_105:
[----:B------:R-:W-:-:S04]  /*5440*/  ULEA UR4, UR5, UR52, 0x3 ;  /* 0x0000003405047291 */ /* 0x000fc8000f8e183f */
[----:B------:R-:W-:-:S04]  /*5450*/  UIADD3 UR4, UR4, 0x60, URZ ;  /* 0x0000006004047890 */ /* 0x000fc8000fffe03f */
[----:B------:R-:W-:-:S09]  /*5460*/  UPRMT UR4, UR51, 0x654, UR4 ;  /* 0x0000065433047896 */ /* 0x000fd20008000004 */
[----:B------:R-:W-:Y:S03]  /*5470*/  SYNCS.ARRIVE.TRANS64.RED.A1T0 RZ, [UR4], RZ ;  /* 0x000000ffffff79a7 */ /* 0x000fe60008100404 */
.L_x_104:
[----:B------:R-:W-:Y:S05]  /*5480*/  BSYNC B0 ;  /* 0x0000000000007941 */ /* 0x000fea0003800000 */
.L_x_103:
        /* <DEDUP_REMOVED lines=8> */
.L_x_108:
[C---:B------:R-:W-:Y:S01]  /*5510*/  LEA R13, R0.reuse, UR52, 0x3 ;  /* 0x00000034000d7c11 */ /* 0x040fe2000f8e18ff */
[----:B------:R-:W-:Y:S01]  /*5520*/  BSSY B1, `(.L_x_109) ;  /* 0x0000006000017945 */ /* 0x000fe20003800000 */
[----:B------:R-:W-:Y:S02]  /*5530*/  SHF.L.U32 R14, R25, 0x1f, RZ ;  /* 0x0000001f190e7819 */ /* 0x000fe400000006ff */
[----:B-1----:R-:W-:Y:S02]  /*5540*/  @!P4 LEA R24, R0, R21, 0xd ;  /* 0x000000150018c211 */ /* 0x002fe400078e68ff */
[----:B------:R-:W1:Y:S03]  /*5550*/  SYNCS.PHASECHK.TRANS64.TRYWAIT P3, [R13+URZ+0x40], R14 ;  /* 0x0000400e0d0075a7 */ /* 0x000e66000806017f */
[----:B------:R-:W-:Y:S01]  /*5560*/  @!P4 IMAD R15, R153, 0x2, R24 ;  /* 0x00000002990fc824 */ /* 0x000fe200078e0218 */
[----:B-1----:R-:W-:Y:S06]  /*5570*/  @!P3 BRA `(.L_x_110) ;  /* 0x0000004400ecb947 */ /* 0x002fec0003800000 */
.L_x_233:
[----:B------:R-:W-:Y:S05]  /*5580*/  BSYNC B1 ;  /* 0x0000000000017941 */ /* 0x000fea0003800000 */
.L_x_109:
        /* <DEDUP_REMOVED lines=8> */
.L_x_107:
[----:B------:R-:W-:Y:S05]  /*5610*/  BSYNC B0 ;  /* 0x0000000000007941 */ /* 0x000fea0003800000 */
.L_x_106:
        /* <DEDUP_REMOVED lines=16> */
[----:B----4-:R-:W-:Y:S02]  /*5720*/  HADD2.F32 R34, -RZ, R4.H1_H1 ;  /* 0x30000004ff227230 */ /* 0x010fe40000004100 */
[C---:B------:R-:W-:Y:S01]  /*5730*/  FMUL R145, R155.reuse, R145 ;  /* 0x000000919b917220 */ /* 0x040fe20000400000 */
[----:B------:R-:W-:Y:S02]  /*5740*/  HADD2.F32 R14, -RZ, R8.H0_H0 ;  /* 0x20000008ff0e7230 */ /* 0x000fe40000004100 */
[----:B------:R-:W-:Y:S01]  /*5750*/  FMUL R13, R155, R136 ;  /* 0x000000889b0d7220 */ /* 0x000fe20000400000 */
[----:B------:R-:W-:-:S02]  /*5760*/  HADD2.F32 R32, -RZ, R4.H0_H0 ;  /* 0x20000004ff207230 */ /* 0x000fc40000004100 */
[C---:B------:R-:W-:Y:S01]  /*5770*/  FMUL R29, R155.reuse, R144 ;  /* 0x000000909b1d7220 */ /* 0x040fe20000400000 */
[----:B------:R-:W-:Y:S02]  /*5780*/  HADD2.F32 R36, -RZ, R5.H0_H0 ;  /* 0x20000005ff247230 */ /* 0x000fe40000004100 */
[----:B------:R-:W-:Y:S01]  /*5790*/  FMUL R31, R155, R146 ;  /* 0x000000929b1f7220 */ /* 0x000fe20000400000 */
[C---:B------:R-:W-:Y:S01]  /*57a0*/  FFMA R27, R154.reuse, R28, R27 ;  /* 0x0000001c9a1b7223 */ /* 0x040fe2000000001b */
[C---:B------:R-:W-:Y:S01]  /*57b0*/  FFMA R28, R154.reuse, R30, R143 ;  /* 0x0000001e9a1c7223 */ /* 0x040fe2000000008f */
        /* <DEDUP_REMOVED lines=8> */
[----:B------:R-:W-:Y:S02]  /*5840*/  HADD2.F32 R32, -RZ, R5.H1_H1 ;  /* 0x30000005ff207230 */ /* 0x000fe40000004100 */
[C---:B------:R-:W-:Y:S01]  /*5850*/  FMUL R147, R155.reuse, R147 ;  /* 0x000000939b937220 */ /* 0x040fe20000400000 */
[----:B------:R-:W-:Y:S02]  /*5860*/  HADD2.F32 R36, -RZ, R6.H1_H1 ;  /* 0x30000006ff247230 */ /* 0x000fe40000004100 */
[----:B------:R-:W-:Y:S01]  /*5870*/  FMUL R149, R155, R149 ;  /* 0x000000959b957220 */ /* 0x000fe20000400000 */
[----:B------:R-:W-:-:S02]  /*5880*/  HADD2.F32 R38, -RZ, R7.H0_H0 ;  /* 0x20000007ff267230 */ /* 0x000fc40000004100 */
[C---:B------:R-:W-:Y:S01]  /*5890*/  FMUL R35, R155.reuse, R150 ;  /* 0x000000969b237220 */ /* 0x040fe20000400000 */
[----:B------:R-:W-:Y:S02]  /*58a0*/  HADD2.F32 R40, -RZ, R7.H1_H1 ;  /* 0x30000007ff287230 */ /* 0x000fe40000004100 */
[----:B------:R-:W-:Y:S01]  /*58b0*/  FMUL R151, R155, R151 ;  /* 0x000000979b977220 */ /* 0x000fe20000400000 */
[C---:B------:R-:W-:Y:S01]  /*58c0*/  FFMA R33, R154.reuse, R34, R33 ;  /* 0x000000229a217223 */ /* 0x040fe20000000021 */
[C---:B------:R-:W-:Y:S01]  /*58d0*/  FFMA R14, R154.reuse, R14, R137 ;  /* 0x0000000e9a0e7223 */ /* 0x040fe20000000089 */
        /* <DEDUP_REMOVED lines=33> */
.L_x_112:
[----:B------:R-:W-:Y:S05]  /*5af0*/  BSYNC B0 ;  /* 0x0000000000007941 */ /* 0x000fea0003800000 */
.L_x_111:
[----:B------:R-:W-:Y:S06]  /*5b00*/  BAR.SYNC.DEFER_BLOCKING 0x1, 0x100 ;  /* 0x0044000000007b1d */ /* 0x000fec0000010000 */
[----:B------:R-:W-:Y:S04]  /*5b10*/  BSSY B0, `(.L_x_113) ;  /* 0x0000009000007945 */ /* 0x000fe80003800000 */
[----:B------:R-:W-:Y:S05]  /*5b20*/  @P0 BRA `(.L_x_114) ;  /* 0x00000000001c0947 */ /* 0x000fea0003800000 */
[----:B------:R-:W-:-:S13]  /*5b30*/  ISETP.NE.AND P3, PT, R158, 0x3, PT ;  /* 0x000000039e00780c */ /* 0x000fda0003f65270 */
[----:B------:R-:W-:Y:S05]  /*5b40*/  @!P3 BRA `(.L_x_115) ;  /* 0x000000000004b947 */ /* 0x000fea0003800000 */
[----:B------:R-:W-:Y:S01]  /*5b50*/  BPT.TRAP 0x1 ;  /* 0x000000040000795c */ /* 0x000fe20000300000 */
.L_x_115:
[----:B------:R-:W-:-:S04]  /*5b60*/  ULEA UR4, UR5, UR52, 0x3 ;  /* 0x0000003405047291 */ /* 0x000fc8000f8e183f */
[----:B------:R-:W-:-:S04]  /*5b70*/  UIADD3 UR4, UR4, 0x60, URZ ;  /* 0x0000006004047890 */ /* 0x000fc8000fffe03f */
[----:B------:R-:W-:-:S09]  /*5b80*/  UPRMT UR4, UR51, 0x654, UR4 ;  /* 0x0000065433047896 */ /* 0x000fd20008000004 */
[----:B------:R-:W-:Y:S03]  /*5b90*/  SYNCS.ARRIVE.TRANS64.RED.A1T0 RZ, [UR4], RZ ;  /* 0x000000ffffff79a7 */ /* 0x000fe60008100404 */
.L_x_114:
[----:B------:R-:W-:Y:S05]  /*5ba0*/  BSYNC B0 ;  /* 0x0000000000007941 */ /* 0x000fea0003800000 */
.L_x_113:
        /* <DEDUP_REMOVED lines=8> */
.L_x_118:
[----:B------:R-:W-:Y:S01]  /*5c30*/  SHF.L.U32 R25, R25, 0x1f, RZ ;  /* 0x0000001f19197819 */ /* 0x000fe200000006ff */
[----:B------:R-:W-:Y:S01]  /*5c40*/  BSSY B1, `(.L_x_119) ;  /* 0x0000006000017945 */ /* 0x000fe20003800000 */
[C---:B------:R-:W-:Y:S02]  /*5c50*/  LEA R14, R0.reuse, UR52, 0x3 ;  /* 0x00000034000e7c11 */ /* 0x040fe4000f8e18ff */
[----:B------:R-:W-:Y:S02]  /*5c60*/  @!P4 LEA R0, R0, R21, 0xd ;  /* 0x000000150000c211 */ /* 0x000fe400078e68ff */
[----:B------:R-:W2:Y:S03]  /*5c70*/  SYNCS.PHASECHK.TRANS64.TRYWAIT P3, [R14+URZ+0x40], R25 ;  /* 0x000040190e0075a7 */ /* 0x000ea6000806017f */
[----:B-1----:R-:W-:Y:S01]  /*5c80*/  @!P4 IMAD R12, R153, 0x2, R0 ;  /* 0x00000002990cc824 */ /* 0x002fe200078e0200 */
[----:B--2---:R-:W-:Y:S06]  /*5c90*/  @!P3 BRA `(.L_x_120) ;  /* 0x000000400038b947 */ /* 0x004fec0003800000 */
.L_x_234:
[----:B------:R-:W-:Y:S05]  /*5ca0*/  BSYNC B1 ;  /* 0x0000000000017941 */ /* 0x000fea0003800000 */
.L_x_119:
[----:B------:R-:W-:Y:S05]  /*5cb0*/  @!P4 WARPSYNC.ALL ;  /* 0x000000000000c948 */ /* 0x000fea0003800000 */
[----:B------:R2:W3:Y:S04]  /*5cc0*/  @!P4 LDSM.16.M88.4 R8, [R0] ;  /* 0x000000000008c83b */ /* 0x0004e80000000200 */
[----:B------:R2:W4:Y:S02]  /*5cd0*/  @!P4 LDSM.16.M88.4 R4, [R12] ;  /* 0x000000000c04c83b */ /* 0x0005240000000200 */
.L_x_117:
[----:B------:R-:W-:Y:S05]  /*5ce0*/  BSYNC B0 ;  /* 0x0000000000007941 */ /* 0x000fea0003800000 */
.L_x_116:
[----:B---3--:R-:W-:Y:S02]  /*5cf0*/  HADD2.F32 R21, -RZ, R9.H0_H0 ;  /* 0x20000009ff157230 */ /* 0x008fe40000004100 */
[C---:B-1----:R-:W-:Y:S01]  /*5d00*/  FMUL R41, R155.reuse, R72 ;  /* 0x000000489b297220 */ /* 0x042fe20000400000 */
[----:B------:R-:W-:Y:S02]  /*5d10*/  HADD2.F32 R27, -RZ, R11.H0_H0 ;  /* 0x2000000bff1b7230 */ /* 0x000fe40000004100 */
[C---:B--2---:R-:W-:Y:S01]  /*5d20*/  FMUL R0, R155.reuse, R73 ;  /* 0x000000499b007220 */ /* 0x044fe20000400000 */
[--C-:B------:R-:W-:Y:S02]  /*5d30*/  HADD2.F32 R13, -RZ, R8.reuse.H0_H0 ;  /* 0x20000008ff0d7230 */ /* 0x100fe40000004100 */
[C---:B------:R-:W-:Y:S01]  /*5d40*/  FMUL R74, R155.reuse, R74 ;  /* 0x0000004a9b4a7220 */ /* 0x040fe20000400000 */
[----:B------:R-:W-:Y:S02]  /*5d50*/  HADD2.F32 R15, -RZ, R8.H1_H1 ;  /* 0x30000008ff0f7230 */ /* 0x000fe40000004100 */
[----:B------:R-:W-:Y:S01]  /*5d60*/  FMUL R8, R155, R75 ;  /* 0x0000004b9b087220 */ /* 0x000fe20000400000 */
[----:B------:R-:W-:-:S02]  /*5d70*/  HADD2.F32 R9, -RZ, R9.H1_H1 ;  /* 0x30000009ff097230 */ /* 0x000fc40000004100 */
[C---:B------:R-:W-:Y:S01]  /*5d80*/  FMUL R76, R155.reuse, R76 ;  /* 0x0000004c9b4c7220 */ /* 0x040fe20000400000 */
[--C-:B------:R-:W-:Y:S02]  /*5d90*/  HADD2.F32 R23, -RZ, R10.reuse.H0_H0 ;  /* 0x2000000aff177230 */ /* 0x100fe40000004100 */
[C---:B------:R-:W-:Y:S01]  /*5da0*/  FMUL R78, R155.reuse, R78 ;  /* 0x0000004e9b4e7220 */ /* 0x040fe20000400000 */
[----:B------:R-:W-:Y:S02]  /*5db0*/  HADD2.F32 R25, -RZ, R10.H1_H1 ;  /* 0x3000000aff197230 */ /* 0x000fe40000004100 */
[C---:B------:R-:W-:Y:S01]  /*5dc0*/  FMUL R10, R155.reuse, R77 ;  /* 0x0000004d9b0a7220 */ /* 0x040fe20000400000 */
[----:B------:R-:W-:Y:S02]  /*5dd0*/  HADD2.F32 R11, -RZ, R11.H1_H1 ;  /* 0x3000000bff0b7230 */ /* 0x000fe40000004100 */
[----:B------:R-:W-:Y:S01]  /*5de0*/  FMUL R12, R155, R79 ;  /* 0x0000004f9b0c7220 */ /* 0x000fe20000400000 */
[----:B----4-:R-:W-:-:S02]  /*5df0*/  HADD2.F32 R33, -RZ, R5.H0_H0 ;  /* 0x20000005ff217230 */ /* 0x010fc40000004100 */
[C---:B------:R-:W-:Y:S01]  /*5e00*/  FMUL R84, R155.reuse, R84 ;  /* 0x000000549b547220 */ /* 0x040fe20000400000 */
[--C-:B------:R-:W-:Y:S02]  /*5e10*/  HADD2.F32 R35, -RZ, R6.reuse.H0_H0 ;  /* 0x20000006ff237230 */ /* 0x100fe40000004100 */
[C---:B------:R-:W-:Y:S01]  /*5e20*/  FMUL R26, R155.reuse, R85 ;  /* 0x000000559b1a7220 */ /* 0x040fe20000400000 */
[----:B------:R-:W-:Y:S02]  /*5e30*/  HADD2.F32 R37, -RZ, R6.H1_H1 ;  /* 0x30000006ff257230 */ /* 0x000fe40000004100 */
[C---:B------:R-:W-:Y:S01]  /*5e40*/  FMUL R80, R155.reuse, R80 ;  /* 0x000000509b507220 */ /* 0x040fe20000400000 */
[----:B------:R-:W-:Y:S02]  /*5e50*/  HADD2.F32 R39, -RZ, R7.H0_H0 ;  /* 0x20000007ff277230 */ /* 0x000fe40000004100 */
[----:B------:R-:W-:Y:S01]  /*5e60*/  FMUL R14, R155, R81 ;  /* 0x000000519b0e7220 */ /* 0x000fe20000400000 */
        /* <DEDUP_REMOVED lines=33> */
[----:B------:R-:W-:Y:S02]  /*6080*/  F2FP.RELU.F16.F32.PACK_AB R33, R24, R33 ;  /* 0x000000211821723e */ /* 0x000fe400000008ff */
        /* <DEDUP_REMOVED lines=19> */
.L_x_122:
[----:B------:R-:W-:Y:S05]  /*61c0*/  BSYNC B0 ;  /* 0x0000000000007941 */ /* 0x000fea0003800000 */
.L_x_121:
[----:B------:R-:W-:Y:S06]  /*61d0*/  BAR.SYNC.DEFER_BLOCKING 0x1, 0x100 ;  /* 0x0044000000007b1d */ /* 0x000fec0000010000 */
[----:B------:R-:W-:Y:S04]  /*61e0*/  BSSY B0, `(.L_x_123) ;  /* 0x0000009000007945 */ /* 0x000fe80003800000 */
[----:B------:R-:W-:Y:S05]  /*61f0*/  @P0 BRA `(.L_x_124) ;  /* 0x00000000001c0947 */ /* 0x000fea0003800000 */
[----:B------:R-:W-:-:S13]  /*6200*/  ISETP.NE.AND P0, PT, R158, 0x3, PT ;  /* 0x000000039e00780c */ /* 0x000fda0003f05270 */
[----:B------:R-:W-:Y:S05]  /*6210*/  @!P0 BRA `(.L_x_125) ;  /* 0x0000000000048947 */ /* 0x000fea0003800000 */
[----:B------:R-:W-:Y:S01]  /*6220*/  BPT.TRAP 0x1 ;  /* 0x000000040000795c */ /* 0x000fe20000300000 */
.L_x_125:
[----:B------:R-:W-:-:S04]  /*6230*/  ULEA UR4, UR36, UR52, 0x3 ;  /* 0x0000003424047291 */ /* 0x000fc8000f8e183f */
[----:B------:R-:W-:-:S04]  /*6240*/  UIADD3 UR4, UR4, 0x60, URZ ;  /* 0x0000006004047890 */ /* 0x000fc8000fffe03f */
[----:B------:R-:W-:-:S09]  /*6250*/  UPRMT UR4, UR51, 0x654, UR4 ;  /* 0x0000065433047896 */ /* 0x000fd20008000004 */
[----:B------:R-:W-:Y:S03]  /*6260*/  SYNCS.ARRIVE.TRANS64.RED.A1T0 RZ, [UR4], RZ ;  /* 0x000000ffffff79a7 */ /* 0x000fe60008100404 */
.L_x_124:
[----:B------:R-:W-:Y:S05]  /*6270*/  BSYNC B0 ;  /* 0x0000000000007941 */ /* 0x000fea0003800000 */
.L_x_123:
[----:B------:R-:W-:Y:S01]  /*6280*/  IADD3 R16, P0, R16, UR40, RZ ;  /* 0x0000002810107c10 */ /* 0x000fe2000ff1e0ff */
[----:B------:R-:W-:Y:S01]  /*6290*/  ULDC.64 UR4, c[0x0][0x8f8] ;  /* 0x00023e0000047ab9 */ /* 0x000fe20000000a00 */
[----:B------:R-:W-:Y:S01]  /*62a0*/  UIADD3 UR36, UR36, 0x1, URZ ;  /* 0x0000000124247890 */ /* 0x000fe2000fffe03f */
[----:B------:R-:W-:Y:S01]  /*62b0*/  PRMT R0, RZ, 0x7610, R0 ;  /* 0x00007610ff007816 */ /* 0x000fe20000000000 */
[----:B------:R-:W-:Y:S01]  /*62c0*/  UMOV UR47, 0xffffffff ;  /* 0xffffffff002f7882 */ /* 0x000fe20000000000 */
[----:B------:R-:W-:Y:S01]  /*62d0*/  IADD3.X R17, R17, UR38, RZ, P0, !PT ;  /* 0x0000002611117c10 */ /* 0x000fe200087fe4ff */
[----:B------:R-:W-:Y:S01]  /*62e0*/  UISETP.NE.AND UP0, UPT, UR36, 0x4, UPT ;  /* 0x000000042400788c */ /* 0x000fe2000bf05270 */
[----:B------:R-:W-:Y:S01]  /*62f0*/  ISETP.GE.U32.AND P0, PT, R16, UR4, PT ;  /* 0x0000000410007c0c */ /* 0x000fe2000bf06070 */
[----:B------:R-:W-:Y:S01]  /*6300*/  IMAD.MOV.U32 R23, RZ, RZ, -0x1 ;  /* 0xffffffffff177424 */ /* 0x000fe200078e00ff */
[----:B------:R-:W-:Y:S01]  /*6310*/  MOV R156, 0xffffffff ;  /* 0xffffffff009c7802 */ /* 0x000fe20000000f00 */
[----:B------:R-:W-:Y:S01]  /*6320*/  USEL UR36, UR36, URZ, UP0 ;  /* 0x0000003f24247287 */ /* 0x000fe20008000000 */
[----:B------:R-:W-:-:S13]  /*6330*/  ISETP.GE.U32.AND.EX P0, PT, R17, UR5, PT, P0 ;  /* 0x0000000511007c0c */ /* 0x000fda000bf06100 */
[----:B------:R-:W-:Y:S05]  /*6340*/  @P0 BRA `(.L_x_126) ;  /* 0x0000000400680947 */ /* 0x000fea0003800000 */
[----:B------:R-:W1:Y:S01]  /*6350*/  S2R R12, SR_CTAID.X ;  /* 0x00000000000c7919 */ /* 0x000e620000002500 */
[----:B------:R-:W2:Y:S01]  /*6360*/  LDC.64 R10, c[0x0][0x8d0] ;  /* 0x00023400ff0a7b82 */ /* 0x000ea20000000a00 */
[----:B------:R-:W-:Y:S01]  /*6370*/  ULDC UR4, c[0x0][0x150] ;  /* 0x0000540000047ab9 */ /* 0x000fe20000000800 */
[----:B------:R-:W-:Y:S01]  /*6380*/  IMAD.MOV.U32 R8, RZ, RZ, R16 ;  /* 0x000000ffff087224 */ /* 0x000fe200078e0010 */
[----:B------:R-:W3:Y:S01]  /*6390*/  S2R R24, SR_CTAID.Y ;  /* 0x0000000000187919 */ /* 0x000ee20000002600 */
[----:B------:R-:W-:-:S04]  /*63a0*/  IMAD.MOV.U32 R9, RZ, RZ, R17 ;  /* 0x000000ffff097224 */ /* 0x000fc800078e0011 */
[----:B------:R-:W4:Y:S08]  /*63b0*/  LDC R25, c[0x0][0x144] ;  /* 0x00005100ff197b82 */ /* 0x000f300000000800 */
[----:B------:R-:W3:Y:S08]  /*63c0*/  LDC R0, c[0x0][0x8d8] ;  /* 0x00023600ff007b82 */ /* 0x000ef00000000800 */
[----:B------:R-:W3:Y:S01]  /*63d0*/  LDC.64 R14, c[0x0][0x8c8] ;  /* 0x00023200ff0e7b82 */ /* 0x000ee20000000a00 */
[----:B--2---:R-:W-:-:S04]  /*63e0*/  ISETP.NE.U32.AND P0, PT, R10, RZ, PT ;  /* 0x000000ff0a00720c */ /* 0x004fc80003f05070 */
[----:B------:R-:W-:Y:S02]  /*63f0*/  ISETP.NE.AND.EX P0, PT, R11, RZ, PT, P0 ;  /* 0x000000ff0b00720c */ /* 0x000fe40003f05300 */
[----:B-1----:R-:W-:-:S05]  /*6400*/  I2FP.F32.U32 R3, R12 ;  /* 0x0000000c00037245 */ /* 0x002fca0000201000 */
[----:B------:R-:W-:-:S04]  /*6410*/  FMUL R3, R3, UR4 ;  /* 0x0000000403037c20 */ /* 0x000fc80008400000 */
[----:B------:R1:W2:Y:S02]  /*6420*/  F2I.U32.TRUNC.NTZ R23, R3 ;  /* 0x0000000300177305 */ /* 0x0002a4000020f000 */
[----:B----4-:R-:W-:Y:S05]  /*6430*/  @!P0 BRA `(.L_x_127) ;  /* 0x0000000000288947 */ /* 0x010fea0003800000 */
[----:B-1----:R-:W1:Y:S02]  /*6440*/  LDC R3, c[0x0][0x8dc] ;  /* 0x00023700ff037b82 */ /* 0x002e640000000800 */
        /* <DEDUP_REMOVED lines=9> */
.L_x_127:
[----:B------:R-:W4:Y:S01]  /*64e0*/  LDC.64 R20, c[0x0][0x8e8] ;  /* 0x00023a00ff147b82 */ /* 0x000f220000000a00 */
[-C--:B---3--:R-:W-:Y:S01]  /*64f0*/  SHF.R.U64 R31, R8, R0.reuse, R9 ;  /* 0x00000000081f7219 */ /* 0x088fe20000001209 */
[----:B--2---:R-:W-:Y:S01]  /*6500*/  IMAD.MOV R23, RZ, RZ, -R23 ;  /* 0x000000ffff177224 */ /* 0x004fe200078e0a17 */
[----:B------:R-:W-:Y:S01]  /*6510*/  SHF.R.U32.HI R0, RZ, R0, R9 ;  /* 0x00000000ff007219 */ /* 0x000fe20000011609 */
[----:B------:R-:W-:Y:S01]  /*6520*/  ULDC UR4, c[0x0][0x154] ;  /* 0x0000550000047ab9 */ /* 0x000fe20000000800 */
[----:B-1----:R-:W-:Y:S01]  /*6530*/  IADD3 R3, P0, RZ, -R31, RZ ;  /* 0x8000001fff037210 */ /* 0x002fe20007f1e0ff */
[----:B------:R-:W-:Y:S02]  /*6540*/  IMAD R26, R25, R23, R12 ;  /* 0x00000017191a7224 */ /* 0x000fe400078e020c */
[----:B------:R-:W1:Y:S01]  /*6550*/  LDC R6, c[0x0][0x8c0] ;  /* 0x00023000ff067b82 */ /* 0x000e620000000800 */
[----:B------:R-:W-:Y:S01]  /*6560*/  IADD3.X R5, RZ, ~R0, RZ, P0, !PT ;  /* 0x80000000ff057210 */ /* 0x000fe200007fe4ff */
[----:B------:R-:W-:-:S04]  /*6570*/  IMAD.MOV.U32 R7, RZ, RZ, 0x1 ;  /* 0x00000001ff077424 */ /* 0x000fc800078e00ff */
[-C--:B------:R-:W-:Y:S02]  /*6580*/  IMAD R0, R5, R14.reuse, RZ ;  /* 0x0000000e05007224 */ /* 0x080fe400078e02ff */
[----:B------:R-:W2:Y:S01]  /*6590*/  LDC R8, c[0x0][0x8b0] ;  /* 0x00022c00ff087b82 */ /* 0x000ea20000000800 */
[----:B------:R-:W-:-:S04]  /*65a0*/  IMAD.WIDE.U32 R4, R3, R14, R16 ;  /* 0x0000000e03047225 */ /* 0x000fc800078e0010 */
[----:B------:R-:W-:Y:S01]  /*65b0*/  IMAD R3, R3, R15, R0 ;  /* 0x0000000f03037224 */ /* 0x000fe200078e0200 */
[----:B------:R-:W-:Y:S02]  /*65c0*/  I2FP.F32.U32 R0, R24 ;  /* 0x0000001800007245 */ /* 0x000fe40000201000 */
[----:B------:R-:W3:Y:S01]  /*65d0*/  LDC R28, c[0x0][0x900] ;  /* 0x00024000ff1c7b82 */ /* 0x000ee20000000800 */
[----:B------:R-:W-:Y:S01]  /*65e0*/  IMAD.IADD R3, R5, 0x1, R3 ;  /* 0x0000000105037824 */ /* 0x000fe200078e0203 */
[----:B----4-:R-:W-:Y:S01]  /*65f0*/  ISETP.NE.U32.AND P0, PT, R20, RZ, PT ;  /* 0x000000ff1400720c */ /* 0x010fe20003f05070 */
[----:B------:R-:W-:Y:S01]  /*6600*/  FMUL R0, R0, UR4 ;  /* 0x0000000400007c20 */ /* 0x000fe20008400000 */
[----:B------:R-:W-:Y:S02]  /*6610*/  MOV R5, 0xffffffff ;  /* 0xffffffff00057802 */ /* 0x000fe40000000f00 */
[----:B------:R-:W-:Y:S01]  /*6620*/  ISETP.NE.AND.EX P0, PT, R21, RZ, PT, P0 ;  /* 0x000000ff1500720c */ /* 0x000fe20003f05300 */
[----:B------:R4:W3:Y:S01]  /*6630*/  F2I.U32.TRUNC.NTZ R13, R0 ;  /* 0x00000000000d7305 */ /* 0x0008e2000020f000 */
[----:B------:R-:W4:Y:S01]  /*6640*/  LDC R15, c[0x0][0x148] ;  /* 0x00005200ff0f7b82 */ /* 0x000f220000000800 */
[----:B-1----:R-:W-:-:S02]  /*6650*/  SHF.R.U64 R12, R4, R6, R3 ;  /* 0x00000006040c7219 */ /* 0x002fc40000001203 */
[----:B------:R-:W-:-:S05]  /*6660*/  SHF.R.U32.HI R3, RZ, R6, R3 ;  /* 0x00000006ff037219 */ /* 0x000fca0000011603 */
[----:B------:R-:W1:Y:S01]  /*6670*/  LDC R25, c[0x0][0x8a8] ;  /* 0x00022a00ff197b82 */ /* 0x000e620000000800 */
[-CC-:B--2---:R-:W-:Y:S02]  /*6680*/  SHF.R.U64 R10, R12, R8.reuse, R3.reuse ;  /* 0x000000080c0a7219 */ /* 0x184fe40000001203 */
[----:B------:R-:W-:-:S05]  /*6690*/  SHF.R.U32.HI R3, RZ, R8, R3 ;  /* 0x00000008ff037219 */ /* 0x000fca0000011603 */
[----:B------:R-:W2:Y:S01]  /*66a0*/  LDC R27, c[0x0][0x8f0] ;  /* 0x00023c00ff1b7b82 */ /* 0x000ea20000000800 */
[-C--:B---3--:R-:W-:Y:S02]  /*66b0*/  SHF.L.U32 R4, R5, R28.reuse, RZ ;  /* 0x0000001c05047219 */ /* 0x088fe400000006ff */
[-CC-:B------:R-:W-:Y:S02]  /*66c0*/  SHF.R.U64 R14, R10, R28.reuse, R3.reuse ;  /* 0x0000001c0a0e7219 */ /* 0x180fe40000001203 */
[----:B------:R-:W-:Y:S02]  /*66d0*/  SHF.R.U32.HI R5, RZ, R28, R3 ;  /* 0x0000001cff057219 */ /* 0x000fe40000011603 */
[----:B------:R-:W-:Y:S01]  /*66e0*/  LOP3.LUT R23, RZ, R4, RZ, 0x33, !PT ;  /* 0x00000004ff177212 */ /* 0x000fe200078e33ff */
[----:B------:R-:W3:Y:S01]  /*66f0*/  LDC R29, c[0x0][0x8e0] ;  /* 0x00023800ff1d7b82 */ /* 0x000ee20000000800 */
[----:B------:R-:W-:Y:S02]  /*6700*/  SHF.L.U32 R28, R7, R28, RZ ;  /* 0x0000001c071c7219 */ /* 0x000fe400000006ff */
[----:B------:R-:W-:-:S05]  /*6710*/  MOV R4, R14 ;  /* 0x0000000e00047202 */ /* 0x000fca0000000f00 */
[----:B------:R-:W1:Y:S01]  /*6720*/  LDC R30, c[0x0][0x8b8] ;  /* 0x00022e00ff1e7b82 */ /* 0x000e620000000800 */
[----:B------:R-:W-:Y:S05]  /*6730*/  @!P0 BRA `(.L_x_128) ;  /* 0x0000000000288947 */ /* 0x000fea0003800000 */
[----:B------:R-:W5:Y:S02]  /*6740*/  LDC R3, c[0x0][0x8f4] ;  /* 0x00023d00ff037b82 */ /* 0x000f640000000800 */
[----:B-----5:R-:W-:-:S05]  /*6750*/  IADD3 R3, P0, R14, R3, RZ ;  /* 0x000000030e037210 */ /* 0x020fca0007f1e0ff */
[----:B------:R-:W-:-:S04]  /*6760*/  IMAD.X R11, RZ, RZ, R5, P0 ;  /* 0x000000ffff0b7224 */ /* 0x000fc800000e0605 */
[----:B------:R-:W-:-:S04]  /*6770*/  IMAD.WIDE.U32 R4, R11, R20, RZ ;  /* 0x000000140b047225 */ /* 0x000fc800078e00ff */
[----:B------:R-:W-:-:S04]  /*6780*/  IMAD.WIDE.U32 R6, P0, R3, R21, R4 ;  /* 0x0000001503067225 */ /* 0x000fc80007800004 */
[----:B------:R-:W-:Y:S01]  /*6790*/  IMAD.WIDE.U32 R4, R3, R20, RZ ;  /* 0x0000001403047225 */ /* 0x000fe200078e00ff */
[----:B------:R-:W-:-:S03]  /*67a0*/  IADD3.X R9, RZ, RZ, RZ, P0, !PT ;  /* 0x000000ffff097210 */ /* 0x000fc600007fe4ff */
[----:B------:R-:W-:Y:S01]  /*67b0*/  IMAD.MOV.U32 R8, RZ, RZ, R7 ;  /* 0x000000ffff087224 */ /* 0x000fe200078e0007 */
[----:B------:R-:W-:-:S05]  /*67c0*/  IADD3 RZ, P0, R5, R6, RZ ;  /* 0x0000000605ff7210 */ /* 0x000fca0007f1e0ff */
[----:B------:R-:W-:-:S08]  /*67d0*/  IMAD.WIDE.U32.X R4, R11, R21, R8, P0 ;  /* 0x000000150b047225 */ /* 0x000fd000000e0408 */
.L_x_128:
[----:B------:R-:W-:Y:S02]  /*67e0*/  ISETP.NE.AND P0, PT, R2, 0x1, PT ;  /* 0x000000010200780c */ /* 0x000fe40003f05270 */
[----:B--2-4-:R-:W-:Y:S01]  /*67f0*/  SHF.R.U64 R0, R4, R27, R5 ;  /* 0x0000001b04007219 */ /* 0x014fe20000001205 */
[----:B-1----:R-:W-:Y:S01]  /*6800*/  VIADD R5, R25, 0xffffffff ;  /* 0xffffffff19057836 */ /* 0x002fe20000000000 */
[----:B------:R-:W-:Y:S02]  /*6810*/  LOP3.LUT R23, R10, R23, RZ, 0xc0, !PT ;  /* 0x000000170a177212 */ /* 0x000fe400078ec0ff */
[----:B------:R-:W-:Y:S02]  /*6820*/  IADD3 R13, -R13, RZ, RZ ;  /* 0x000000ff0d0d7210 */ /* 0x000fe40007ffe1ff */
[----:B------:R-:W-:Y:S01]  /*6830*/  IADD3 R3, -R0, RZ, RZ ;  /* 0x000000ff00037210 */ /* 0x000fe20007ffe1ff */
[----:B------:R-:W-:Y:S01]  /*6840*/  IMAD R23, R28, R0, R23 ;  /* 0x000000001c177224 */ /* 0x000fe200078e0217 */
[----:B------:R-:W-:-:S02]  /*6850*/  LOP3.LUT R5, R12, R5, RZ, 0xc0, !PT ;  /* 0x000000050c057212 */ /* 0x000fc400078ec0ff */
[----:B------:R-:W-:Y:S01]  /*6860*/  R2UR UR47, R31 ;  /* 0x000000001f2f72ca */ /* 0x000fe200000e0000 */
[----:B------:R-:W-:Y:S02]  /*6870*/  @P0 IMAD R26, R15, R13, R24 ;  /* 0x0000000d0f1a0224 */ /* 0x000fe400078e0218 */
[----:B---3--:R-:W-:Y:S02]  /*6880*/  IMAD R0, R3, R29, R14 ;  /* 0x0000001d03007224 */ /* 0x008fe400078e020e */
[----:B------:R-:W-:Y:S02]  /*6890*/  IMAD R23, R23, R30, R26 ;  /* 0x0000001e17177224 */ /* 0x000fe400078e021a */
[----:B------:R-:W-:Y:S02]  /*68a0*/  IMAD R0, R0, R25, R5 ;  /* 0x0000001900007224 */ /* 0x000fe400078e0205 */
[----:B------:R-:W-:-:S03]  /*68b0*/  IMAD.MOV.U32 R3, RZ, RZ, 0x1 ;  /* 0x00000001ff037424 */ /* 0x000fc600078e00ff */
[----:B------:R-:W-:Y:S02]  /*68c0*/  SEL R156, R0, R23, !P0 ;  /* 0x00000017009c7207 */ /* 0x000fe40004000000 */
[----:B------:R-:W-:Y:S02]  /*68d0*/  SEL R23, R23, R0, !P0 ;  /* 0x0000000017177207 */ /* 0x000fe40004000000 */
[----:B------:R-:W-:-:S07]  /*68e0*/  PRMT R0, R3, 0x7610, R0 ;  /* 0x0000761003007816 */ /* 0x000fce0000000000 */
.L_x_126:
[----:B------:R-:W-:Y:S01]  /*68f0*/  UIADD3 UR49, UR50, UR49, URZ ;  /* 0x0000003132317290 */ /* 0x000fe2000fffe03f */
[----:B------:R-:W-:Y:S01]  /*6900*/  LOP3.LUT P0, RZ, R0, 0xff, RZ, 0xc0, !PT ;  /* 0x000000ff00ff7812 */ /* 0x000fe2000780c0ff */
[----:B------:R-:W-:Y:S02]  /*6910*/  UIADD3 UR39, UR39, 0x8, URZ ;  /* 0x0000000827277890 */ /* 0x000fe4000fffe03f */
[----:B------:R-:W-:Y:S02]  /*6920*/  USHF.R.U32.HI UR4, URZ, 0x2, UR49 ;  /* 0x000000023f047899 */ /* 0x000fe40008011631 */
[----:B------:R-:W-:Y:S02]  /*6930*/  UISETP.GT.U32.AND UP0, UPT, UR49, 0x3, UPT ;  /* 0x000000033100788c */ /* 0x000fe4000bf04070 */
[----:B------:R-:W-:Y:S02]  /*6940*/  ULOP3.LUT UR4, UR4, 0x1, URZ, 0xc0, !UPT ;  /* 0x0000000104047892 */ /* 0x000fe4000f8ec03f */
[----:B------:R-:W-:-:S02]  /*6950*/  UISETP.LT.U32.AND UP1, UPT, UR50, 0x4, UP0 ;  /* 0x000000043200788c */ /* 0x000fc40008721070 */
[----:B------:R-:W-:Y:S02]  /*6960*/  UISETP.NE.U32.AND UP2, UPT, UR4, 0x1, UPT ;  /* 0x000000010400788c */ /* 0x000fe4000bf45070 */
[----:B------:R-:W-:Y:S02]  /*6970*/  USEL UR5, URZ, 0x1, !UP1 ;  /* 0x000000013f057887 */ /* 0x000fe4000c800000 */
[----:B------:R-:W-:Y:S02]  /*6980*/  UISETP.GT.U32.AND UP0, UPT, UR50, 0x3, !UP2 ;  /* 0x000000033200788c */ /* 0x000fe4000d704070 */
[----:B------:R-:W-:Y:S02]  /*6990*/  ULOP3.LUT UR49, UR49, 0x3, URZ, 0xc0, !UPT ;  /* 0x0000000331317892 */ /* 0x000fe4000f8ec03f */
[----:B------:R-:W-:-:S04]  /*69a0*/  USEL UR4, URZ, 0x1, !UP0 ;  /* 0x000000013f047887 */ /* 0x000fc8000c000000 */
[----:B------:R-:W-:Y:S01]  /*69b0*/  ULOP3.LUT UR48, UR4, UR48, UR5, 0x96, !UPT ;  /* 0x0000003004307292 */ /* 0x000fe2000f8e9605 */
[----:B------:R-:W-:Y:S11]  /*69c0*/  @P0 BRA `(.L_x_129) ;  /* 0xffffffa800a40947 */ /* 0x000ff6000383ffff */
[----:B------:R-:W-:-:S13]  /*69d0*/  PLOP3.LUT P0, PT, PT, PT, PT, 0x8, 0x0 ;  /* 0x000000000000781c */ /* 0x000fda0003f0e170 */
.L_x_18:
[----:B------:R-:W-:Y:S05]  /*69e0*/  @P0 BRA `(.L_x_10) ;  /* 0x0000003000200947 */ /* 0x000fea0003800000 */
[----:B------:R-:W-:Y:S01]  /*69f0*/  ULDC.64 UR6, c[0x0][0x588] ;  /* 0x0001620000067ab9 */ /* 0x000fe20000000a00 */
[----:B------:R-:W-:Y:S01]  /*6a00*/  ISETP.NE.AND.EX P1, PT, R160, RZ, PT, P1 ;  /* 0x000000ffa000720c */ /* 0x000fe20003f25310 */
[----:B------:R-:W-:-:S04]  /*6a10*/  DEPBAR.LE SB0, 0x0 ;  /* 0x000080000000791a */ /* 0x000fc80000000000 */
[----:B------:R-:W-:Y:S01]  /*6a20*/  ISETP.NE.U32.AND P0, PT, RZ, UR6, PT ;  /* 0x00000006ff007c0c */ /* 0x000fe2000bf05070 */
[----:B------:R-:W-:Y:S03]  /*6a30*/  BSSY B0, `(.L_x_130) ;  /* 0x0000014000007945 */ /* 0x000fe60003800000 */
[----:B------:R-:W-:-:S13]  /*6a40*/  ISETP.NE.AND.EX P0, PT, RZ, UR7, PT, P0 ;  /* 0x00000007ff007c0c */ /* 0x000fda000bf05300 */
[----:B------:R-:W-:Y:S05]  /*6a50*/  @P0 BRA P1, `(.L_x_131) ;  /* 0x0000000000440947 */ /* 0x000fea0000800000 */
[----:B------:R-:W-:-:S04]  /*6a60*/  ISETP.NE.U32.AND P0, PT, R159, RZ, PT ;  /* 0x000000ff9f00720c */ /* 0x000fc80003f05070 */
[----:B------:R-:W-:-:S13]  /*6a70*/  ISETP.NE.AND.EX P0, PT, R160, RZ, PT, P0 ;  /* 0x000000ffa000720c */ /* 0x000fda0003f05300 */
[----:B------:R-:W-:Y:S05]  /*6a80*/  @!P0 BRA `(.L_x_132) ;  /* 0x00000000002c8947 */ /* 0x000fea0003800000 */
[----:B------:R-:W-:-:S13]  /*6a90*/  LOP3.LUT P0, RZ, R152, 0xff, RZ, 0xc0, !PT ;  /* 0x000000ff98ff7812 */ /* 0x000fda000780c0ff */
[----:B------:R-:W-:Y:S05]  /*6aa0*/  @!P0 BRA `(.L_x_133) ;  /* 0x0000000000108947 */ /* 0x000fea0003800000 */
[----:B-----5:R-:W-:-:S13]  /*6ab0*/  FSETP.NEU.AND P0, PT, R154, RZ, PT ;  /* 0x000000ff9a00720b */ /* 0x020fda0003f0d000 */
[----:B------:R-:W-:Y:S05]  /*6ac0*/  @!P0 BREAK B0 ;  /* 0x0000000000008942 */ /* 0x000fea0003800000 */
[----:B------:R-:W-:Y:S05]  /*6ad0*/  @P0 BRA `(.L_x_131) ;  /* 0x0000000000240947 */ /* 0x000fea0003800000 */
[----:B------:R-:W-:Y:S05]  /*6ae0*/  BRA `(.L_x_10) ;  /* 0x0000002c00e07947 */ /* 0x000fea0003800000 */
.L_x_133:
[----:B------:R-:W-:-:S04]  /*6af0*/  ISETP.NE.U32.AND P0, PT, RZ, UR6, PT ;  /* 0x00000006ff007c0c */ /* 0x000fc8000bf05070 */
[----:B------:R-:W-:-:S13]  /*6b00*/  ISETP.NE.AND.EX P0, PT, RZ, UR7, PT, P0 ;  /* 0x00000007ff007c0c */ /* 0x000fda000bf05300 */
[----:B------:R-:W-:Y:S05]  /*6b10*/  @!P0 BREAK B0 ;  /* 0x0000000000008942 */ /* 0x000fea0003800000 */
[----:B------:R-:W-:Y:S05]  /*6b20*/  @P0 BRA `(.L_x_131) ;  /* 0x0000000000100947 */ /* 0x000fea0003800000 */
[----:B------:R-:W-:Y:S05]  /*6b30*/  BRA `(.L_x_10) ;  /* 0x0000002c00cc7947 */ /* 0x000fea0003800000 */
.L_x_132:
[----:B-----5:R-:W-:-:S13]  /*6b40*/  FSETP.NEU.AND P0, PT, R154, RZ, PT ;  /* 0x000000ff9a00720b */ /* 0x020fda0003f0d000 */
[----:B------:R-:W-:Y:S05]  /*6b50*/  @!P0 BREAK B0 ;  /* 0x0000000000008942 */ /* 0x000fea0003800000 */
[----:B------:R-:W-:Y:S05]  /*6b60*/  @!P0 BRA `(.L_x_10) ;  /* 0x0000002c00c08947 */ /* 0x000fea0003800000 */
.L_x_131:
[----:B------:R-:W-:Y:S05]  /*6b70*/  BSYNC B0 ;  /* 0x0000000000007941 */ /* 0x000fea0003800000 */
.L_x_130:
[----:B------:R-:W-:-:S04]  /*6b80*/  LOP3.LUT R19, R19, 0x1, RZ, 0xfc, !PT ;  /* 0x0000000113137812 */ /* 0x000fc800078efcff */
[----:B------:R-:W-:-:S13]  /*6b90*/  ISETP.NE.AND P0, PT, R19, 0x3, PT ;  /* 0x000000031300780c */ /* 0x000fda0003f05270 */
[----:B------:R-:W-:Y:S05]  /*6ba0*/  @!P0 BRA `(.L_x_134) ;  /* 0x0000000000048947 */ /* 0x000fea0003800000 */
[----:B------:R-:W-:Y:S01]  /*6bb0*/  BPT.TRAP 0x1 ;  /* 0x000000040000795c */ /* 0x000fe20000300000 */
.L_x_134:
[----:B------:R-:W3:Y:S01]  /*6bc0*/  S2UR UR5, SR_CgaCtaId ;  /* 0x00000000000579c3 */ /* 0x000ee20000008800 */
[----:B------:R-:W-:Y:S02]  /*6bd0*/  UMOV UR4, 0x400 ;  /* 0x0000040000047882 */ /* 0x000fe40000000000 */
[----:B---3--:R-:W-:-:S04]  /*6be0*/  ULEA UR4, UR5, UR4, 0x18 ;  /* 0x0000000405047291 */ /* 0x008fc8000f8ec03f */
[----:B------:R-:W-:-:S04]  /*6bf0*/  ULEA UR4, UR36, UR4, 0x3 ;  /* 0x0000000424047291 */ /* 0x000fc8000f8e183f */
[----:B------:R-:W-:-:S04]  /*6c00*/  UIADD3 UR4, UR4, 0x60, URZ ;  /* 0x0000006004047890 */ /* 0x000fc8000fffe03f */
[----:B------:R-:W-:-:S09]  /*6c10*/  UPRMT UR4, UR5, 0x654, UR4 ;  /* 0x0000065405047896 */ /* 0x000fd20008000004 */
[----:B------:R-:W-:Y:S01]  /*6c20*/  SYNCS.ARRIVE.TRANS64.RED.A1T0 RZ, [UR4], RZ ;  /* 0x000000ffffff79a7 */ /* 0x000fe20008100404 */
[----:B------:R-:W-:Y:S05]  /*6c30*/  BRA `(.L_x_10) ;  /* 0x0000002c008c7947 */ /* 0x000fea0003800000 */
.L_x_9:
[----:B------:R-:W-:Y:S01]  /*6c40*/  ULDC.64 UR4, c[0x0][0x8f8] ;  /* 0x00023e0000047ab9 */ /* 0x000fe20000000a00 */
[----:B------:R-:W-:Y:S01]  /*6c50*/  PRMT R10, RZ, 0x7610, R10 ;  /* 0x00007610ff0a7816 */ /* 0x000fe2000000000a */
[----:B------:R-:W-:Y:S01]  /*6c60*/  IMAD.MOV.U32 R7, RZ, RZ, -0x1 ;  /* 0xffffffffff077424 */ /* 0x000fe200078e00ff */
[----:B------:R-:W-:Y:S02]  /*6c70*/  ISETP.GE.U32.AND P1, PT, R16, UR4, PT ;  /* 0x0000000410007c0c */ /* 0x000fe4000bf26070 */
[----:B------:R-:W-:Y:S02]  /*6c80*/  MOV R13, 0xffffffff ;  /* 0xffffffff000d7802 */ /* 0x000fe40000000f00 */
[----:B------:R-:W-:Y:S02]  /*6c90*/  ISETP.GE.U32.AND.EX P1, PT, R17, UR5, PT, P1 ;  /* 0x0000000511007c0c */ /* 0x000fe4000bf26110 */
[----:B------:R-:W-:-:S11]  /*6ca0*/  MOV R6, 0xffffffff ;  /* 0xffffffff00067802 */ /* 0x000fd60000000f00 */
[----:B------:R-:W-:Y:S05]  /*6cb0*/  @P1 BRA `(.L_x_135) ;  /* 0x00000004005c1947 */ /* 0x000fea0003800000 */
[----:B------:R-:W1:Y:S01]  /*6cc0*/  LDC.64 R14, c[0x0][0x8d0] ;  /* 0x00023400ff0e7b82 */ /* 0x000e620000000a00 */
[----:B------:R-:W-:Y:S01]  /*6cd0*/  IMAD.MOV.U32 R12, RZ, RZ, R16 ;  /* 0x000000ffff0c7224 */ /* 0x000fe200078e0010 */
[----:B------:R-:W-:-:S06]  /*6ce0*/  MOV R13, R17 ;  /* 0x00000011000d7202 */ /* 0x000fcc0000000f00 */
[----:B------:R-:W2:Y:S08]  /*6cf0*/  LDC R20, c[0x0][0x8d8] ;  /* 0x00023600ff147b82 */ /* 0x000eb00000000800 */
[----:B------:R-:W3:Y:S01]  /*6d00*/  LDC.64 R24, c[0x0][0x8c8] ;  /* 0x00023200ff187b82 */ /* 0x000ee20000000a00 */
[----:B-1----:R-:W-:-:S04]  /*6d10*/  ISETP.NE.U32.AND P1, PT, R14, RZ, PT ;  /* 0x000000ff0e00720c */ /* 0x002fc80003f25070 */
[----:B------:R-:W-:-:S13]  /*6d20*/  ISETP.NE.AND.EX P1, PT, R15, RZ, PT, P1 ;  /* 0x000000ff0f00720c */ /* 0x000fda0003f25310 */
[----:B--23--:R-:W-:Y:S05]  /*6d30*/  @!P1 BRA `(.L_x_136) ;  /* 0x0000000000289947 */ /* 0x00cfea0003800000 */
[----:B------:R-:W1:Y:S02]  /*6d40*/  LDC R7, c[0x0][0x8dc] ;  /* 0x00023700ff077b82 */ /* 0x000e640000000800 */
[----:B-1----:R-:W-:-:S05]  /*6d50*/  IADD3 R13, P1, R16, R7, RZ ;  /* 0x00000007100d7210 */ /* 0x002fca0007f3e0ff */
        /* <DEDUP_REMOVED lines=8> */
.L_x_136:
[--C-:B------:R-:W-:Y:S01]  /*6de0*/  SHF.R.U64 R14, R12, R20, R13.reuse ;  /* 0x000000140c0e7219 */ /* 0x100fe2000000120d */
[----:B------:R-:W1:Y:S01]  /*6df0*/  LDC R26, c[0x0][0x8c0] ;  /* 0x00023000ff1a7b82 */ /* 0x000e620000000800 */
[----:B------:R-:W-:Y:S01]  /*6e00*/  I2FP.F32.U32 R7, R8 ;  /* 0x0000000800077245 */ /* 0x000fe20000201000 */
[----:B------:R-:W-:Y:S01]  /*6e10*/  ULDC UR4, c[0x0][0x150] ;  /* 0x0000540000047ab9 */ /* 0x000fe20000000800 */
[----:B------:R-:W-:Y:S02]  /*6e20*/  SHF.R.U32.HI R6, RZ, R20, R13 ;  /* 0x00000014ff067219 */ /* 0x000fe4000001160d */
[----:B------:R-:W-:Y:S01]  /*6e30*/  IADD3 R9, P1, RZ, -R14, RZ ;  /* 0x8000000eff097210 */ /* 0x000fe20007f3e0ff */
[----:B------:R-:W-:Y:S01]  /*6e40*/  FMUL R13, R7, UR4 ;  /* 0x00000004070d7c20 */ /* 0x000fe20008400000 */
[----:B------:R-:W-:Y:S01]  /*6e50*/  ULDC UR4, c[0x0][0x154] ;  /* 0x0000550000047ab9 */ /* 0x000fe20000000800 */
[----:B------:R-:W2:Y:S01]  /*6e60*/  LDC.64 R28, c[0x0][0x8e8] ;  /* 0x00023a00ff1c7b82 */ /* 0x000ea20000000a00 */
[----:B------:R-:W-:Y:S01]  /*6e70*/  IADD3.X R11, RZ, ~R6, RZ, P1, !PT ;  /* 0x80000006ff0b7210 */ /* 0x000fe20000ffe4ff */
[----:B------:R-:W-:-:S02]  /*6e80*/  IMAD.WIDE.U32 R6, R9, R24, R16 ;  /* 0x0000001809067225 */ /* 0x000fc400078e0010 */
[----:B------:R-:W3:Y:S02]  /*6e90*/  F2I.U32.TRUNC.NTZ R13, R13 ;  /* 0x0000000d000d7305 */ /* 0x000ee4000020f000 */
[----:B------:R-:W-:Y:S02]  /*6ea0*/  IMAD R10, R11, R24, RZ ;  /* 0x000000180b0a7224 */ /* 0x000fe400078e02ff */
[----:B------:R-:W4:Y:S02]  /*6eb0*/  LDC R15, c[0x0][0x144] ;  /* 0x00005100ff0f7b82 */ /* 0x000f240000000800 */
[----:B------:R-:W-:Y:S02]  /*6ec0*/  IMAD R9, R9, R25, R10 ;  /* 0x0000001909097224 */ /* 0x000fe400078e020a */
[----:B------:R-:W-:Y:S02]  /*6ed0*/  IMAD.MOV.U32 R10, RZ, RZ, -0x1 ;  /* 0xffffffffff0a7424 */ /* 0x000fe400078e00ff */
[----:B------:R-:W-:Y:S01]  /*6ee0*/  IMAD.IADD R7, R7, 0x1, R9 ;  /* 0x0000000107077824 */ /* 0x000fe200078e0209 */
[----:B------:R-:W-:Y:S01]  /*6ef0*/  I2FP.F32.U32 R9, R3 ;  /* 0x0000000300097245 */ /* 0x000fe20000201000 */
[----:B------:R-:W5:Y:S03]  /*6f00*/  LDC R20, c[0x0][0x8b0] ;  /* 0x00022c00ff147b82 */ /* 0x000f660000000800 */
[----:B-1----:R-:W-:Y:S01]  /*6f10*/  SHF.R.U64 R12, R6, R26, R7 ;  /* 0x0000001a060c7219 */ /* 0x002fe20000001207 */
[----:B------:R-:W-:Y:S01]  /*6f20*/  FMUL R9, R9, UR4 ;  /* 0x0000000409097c20 */ /* 0x000fe20008400000 */
[----:B---3--:R-:W-:-:S02]  /*6f30*/  IADD3 R6, -R13, RZ, RZ ;  /* 0x000000ff0d067210 */ /* 0x008fc40007ffe1ff */
[----:B------:R-:W-:Y:S01]  /*6f40*/  SHF.R.U32.HI R7, RZ, R26, R7 ;  /* 0x0000001aff077219 */ /* 0x000fe20000011607 */
[----:B------:R-:W1:Y:S01]  /*6f50*/  LDC R11, c[0x0][0x900] ;  /* 0x00024000ff0b7b82 */ /* 0x000e620000000800 */
[----:B--2---:R-:W-:-:S04]  /*6f60*/  ISETP.NE.U32.AND P1, PT, R28, RZ, PT ;  /* 0x000000ff1c00720c */ /* 0x004fc80003f25070 */
[----:B------:R-:W-:-:S03]  /*6f70*/  ISETP.NE.AND.EX P1, PT, R29, RZ, PT, P1 ;  /* 0x000000ff1d00720c */ /* 0x000fc60003f25310 */
[----:B------:R-:W2:Y:S01]  /*6f80*/  LDC R24, c[0x0][0x148] ;  /* 0x00005200ff187b82 */ /* 0x000ea20000000800 */
[----:B----4-:R-:W-:Y:S01]  /*6f90*/  IMAD R25, R15, R6, R8 ;  /* 0x000000060f197224 */ /* 0x010fe200078e0208 */
[----:B------:R-:W-:-:S06]  /*6fa0*/  MOV R8, 0x1 ;  /* 0x0000000100087802 */ /* 0x000fcc0000000f00 */
[----:B------:R-:W3:Y:S01]  /*6fb0*/  LDC R23, c[0x0][0x8a8] ;  /* 0x00022a00ff177b82 */ /* 0x000ee20000000800 */
[-CC-:B-----5:R-:W-:Y:S02]  /*6fc0*/  SHF.R.U64 R15, R12, R20.reuse, R7.reuse ;  /* 0x000000140c0f7219 */ /* 0x1a0fe40000001207 */
[----:B------:R-:W-:Y:S02]  /*6fd0*/  SHF.R.U32.HI R6, RZ, R20, R7 ;  /* 0x00000014ff067219 */ /* 0x000fe40000011607 */
[----:B------:R4:W1:Y:S03]  /*6fe0*/  F2I.U32.TRUNC.NTZ R20, R9 ;  /* 0x0000000900147305 */ /* 0x000866000020f000 */
[----:B------:R-:W2:Y:S01]  /*6ff0*/  LDC R27, c[0x0][0x8f0] ;  /* 0x00023c00ff1b7b82 */ /* 0x000ea20000000800 */
[-C--:B-1----:R-:W-:Y:S02]  /*7000*/  SHF.R.U64 R21, R15, R11.reuse, R6 ;  /* 0x0000000b0f157219 */ /* 0x082fe40000001206 */
[----:B------:R-:W-:-:S02]  /*7010*/  SHF.L.U32 R10, R10, R11, RZ ;  /* 0x0000000b0a0a7219 */ /* 0x000fc400000006ff */
[-C--:B------:R-:W-:Y:S01]  /*7020*/  SHF.R.U32.HI R7, RZ, R11.reuse, R6 ;  /* 0x0000000bff077219 */ /* 0x080fe20000011606 */
[----:B------:R-:W-:Y:S01]  /*7030*/  IMAD.MOV.U32 R6, RZ, RZ, R21 ;  /* 0x000000ffff067224 */ /* 0x000fe200078e0015 */
[----:B------:R-:W-:Y:S01]  /*7040*/  SHF.L.U32 R26, R8, R11, RZ ;  /* 0x0000000b081a7219 */ /* 0x000fe200000006ff */
[----:B------:R-:W1:Y:S01]  /*7050*/  LDC R30, c[0x0][0x8e0] ;  /* 0x00023800ff1e7b82 */ /* 0x000e620000000800 */
[----:B------:R-:W-:-:S07]  /*7060*/  LOP3.LUT R32, RZ, R10, RZ, 0x33, !PT ;  /* 0x0000000aff207212 */ /* 0x000fce00078e33ff */
[----:B------:R-:W1:Y:S01]  /*7070*/  LDC R31, c[0x0][0x8b8] ;  /* 0x00022e00ff1f7b82 */ /* 0x000e620000000800 */
[----:B----4-:R-:W-:Y:S05]  /*7080*/  @!P1 BRA `(.L_x_137) ;  /* 0x0000000000289947 */ /* 0x010fea0003800000 */
[----:B------:R-:W4:Y:S02]  /*7090*/  LDC R6, c[0x0][0x8f4] ;  /* 0x00023d00ff067b82 */ /* 0x000f240000000800 */
[----:B----4-:R-:W-:-:S04]  /*70a0*/  IADD3 R11, P1, R21, R6, RZ ;  /* 0x00000006150b7210 */ /* 0x010fc80007f3e0ff */
[----:B------:R-:W-:-:S05]  /*70b0*/  IADD3.X R13, RZ, R7, RZ, P1, !PT ;  /* 0x00000007ff0d7210 */ /* 0x000fca0000ffe4ff */
[----:B------:R-:W-:-:S04]  /*70c0*/  IMAD.WIDE.U32 R6, R13, R28, RZ ;  /* 0x0000001c0d067225 */ /* 0x000fc800078e00ff */
[----:B------:R-:W-:-:S04]  /*70d0*/  IMAD.WIDE.U32 R8, P1, R11, R29, R6 ;  /* 0x0000001d0b087225 */ /* 0x000fc80007820006 */
[----:B------:R-:W-:Y:S01]  /*70e0*/  IMAD.WIDE.U32 R6, R11, R28, RZ ;  /* 0x0000001c0b067225 */ /* 0x000fe200078e00ff */
[----:B------:R-:W-:-:S03]  /*70f0*/  MOV R10, R9 ;  /* 0x00000009000a7202 */ /* 0x000fc60000000f00 */
[----:B------:R-:W-:Y:S01]  /*7100*/  IMAD.X R11, RZ, RZ, RZ, P1 ;  /* 0x000000ffff0b7224 */ /* 0x000fe200008e06ff */
[----:B------:R-:W-:-:S05]  /*7110*/  IADD3 RZ, P1, R7, R8, RZ ;  /* 0x0000000807ff7210 */ /* 0x000fca0007f3e0ff */
[----:B------:R-:W-:-:S08]  /*7120*/  IMAD.WIDE.U32.X R6, R13, R29, R10, P1 ;  /* 0x0000001d0d067225 */ /* 0x000fd000008e040a */
.L_x_137:
[----:B------:R-:W-:Y:S01]  /*7130*/  ISETP.NE.AND P1, PT, R2, 0x1, PT ;  /* 0x000000010200780c */ /* 0x000fe20003f25270 */
[----:B------:R-:W-:Y:S01]  /*7140*/  IMAD.MOV R20, RZ, RZ, -R20 ;  /* 0x000000ffff147224 */ /* 0x000fe200078e0a14 */
[----:B--2---:R-:W-:Y:S02]  /*7150*/  SHF.R.U64 R7, R6, R27, R7 ;  /* 0x0000001b06077219 */ /* 0x004fe40000001207 */
[----:B------:R-:W-:Y:S02]  /*7160*/  LOP3.LUT R6, R15, R32, RZ, 0xc0, !PT ;  /* 0x000000200f067212 */ /* 0x000fe400078ec0ff */
[----:B---3--:R-:W-:Y:S01]  /*7170*/  IADD3 R9, R23, -0x1, RZ ;  /* 0xffffffff17097810 */ /* 0x008fe20007ffe0ff */
[----:B------:R-:W-:Y:S01]  /*7180*/  IMAD.MOV R8, RZ, RZ, -R7 ;  /* 0x000000ffff087224 */ /* 0x000fe200078e0a07 */
[----:B------:R-:W-:Y:S01]  /*7190*/  MOV R10, 0x1 ;  /* 0x00000001000a7802 */ /* 0x000fe20000000f00 */
[----:B------:R-:W-:Y:S01]  /*71a0*/  IMAD R6, R26, R7, R6 ;  /* 0x000000071a067224 */ /* 0x000fe200078e0206 */
[----:B------:R-:W-:-:S03]  /*71b0*/  LOP3.LUT R12, R12, R9, RZ, 0xc0, !PT ;  /* 0x000000090c0c7212 */ /* 0x000fc600078ec0ff */
[----:B------:R-:W-:Y:S02]  /*71c0*/  @P1 IMAD R25, R24, R20, R3 ;  /* 0x0000001418191224 */ /* 0x000fe400078e0203 */
[----:B-1----:R-:W-:Y:S02]  /*71d0*/  IMAD R3, R8, R30, R21 ;  /* 0x0000001e08037224 */ /* 0x002fe400078e0215 */
[----:B------:R-:W-:Y:S02]  /*71e0*/  IMAD R13, R6, R31, R25 ;  /* 0x0000001f060d7224 */ /* 0x000fe400078e0219 */
[----:B------:R-:W-:-:S05]  /*71f0*/  IMAD R6, R3, R23, R12 ;  /* 0x0000001703067224 */ /* 0x000fca00078e020c */
[----:B------:R-:W-:Y:S02]  /*7200*/  SEL R7, R6, R13, !P1 ;  /* 0x0000000d06077207 */ /* 0x000fe40004800000 */
[----:B------:R-:W-:Y:S01]  /*7210*/  SEL R13, R13, R6, !P1 ;  /* 0x000000060d0d7207 */ /* 0x000fe20004800000 */
[----:B------:R-:W-:-:S07]  /*7220*/  IMAD.MOV.U32 R6, RZ, RZ, R14 ;  /* 0x000000ffff067224 */ /* 0x000fce00078e000e */
.L_x_135:
[----:B------:R-:W-:-:S08]  /*7230*/  NOP ;  /* 0x0000000000007918 */ /* 0x000fd00000000000 */
[----:B------:R-:W1:-:S00]  /*7240*/  USETMAXREG.DEALLOC.CTAPOOL 0x28 ;  /* 0x00000028000079c8 */ /* 0x000e4000080e0500 */
[----:B-1----:R-:W-:-:S13]  /*7250*/  ISETP.NE.AND P1, PT, R0, 0x1, PT ;  /* 0x000000010000780c */ /* 0x002fda0003f25270 */
[----:B------:R-:W-:Y:S05]  /*7260*/  @!P1 BRA `(.L_x_10) ;  /* 0x0000002800009947 */ /* 0x000fea0003800000 */
[----:B------:R-:W-:Y:S05]  /*7270*/  @!P4 BRA `(.L_x_138) ;  /* 0x000000180018c947 */ /* 0x000fea0003800000 */
[----:B------:R-:W-:-:S13]  /*7280*/  ISETP.NE.OR P0, PT, R0, 0x2, P0 ;  /* 0x000000020000780c */ /* 0x000fda0000705670 */
[----:B------:R-:W-:Y:S05]  /*7290*/  @P0 BRA `(.L_x_10) ;  /* 0x0000002400f40947 */ /* 0x000fea0003800000 */
[----:B------:R-:W-:-:S13]  /*72a0*/  LOP3.LUT P1, RZ, R10, 0xff, RZ, 0xc0, !PT ;  /* 0x000000ff0aff7812 */ /* 0x000fda000782c0ff */
[----:B------:R-:W-:Y:S05]  /*72b0*/  @!P1 BRA `(.L_x_139) ;  /* 0x0000000000189947 */ /* 0x000fea0003800000 */
[----:B------:R-:W-:Y:S01]  /*72c0*/  UMOV UR4, 0x400 ;  /* 0x0000040000047882 */ /* 0x000fe20000000000 */
[----:B------:R-:W-:Y:S01]  /*72d0*/  MOV R0, RZ ;  /* 0x000000ff00007202 */ /* 0x000fe20000000f00 */
[----:B------:R-:W-:-:S03]  /*72e0*/  ULEA UR4, UR37, UR4, 0x18 ;  /* 0x0000000425047291 */ /* 0x000fc6000f8ec03f */
[----:B------:R-:W-:-:S06]  /*72f0*/  SHF.L.U32 R0, R0, 0x1f, RZ ;  /* 0x0000001f00007819 */ /* 0x000fcc00000006ff */
[----:B------:R-:W1:Y:S02]  /*7300*/  SYNCS.PHASECHK.TRANS64.TRYWAIT P0, [UR4+0x88], R0 ;  /* 0x00008800ff0075a7 */ /* 0x000e640008000144 */
[----:B-1----:R-:W-:Y:S05]  /*7310*/  @!P0 BRA `(.L_x_140) ;  /* 0x0000002800ac8947 */ /* 0x002fea0003800000 */
.L_x_139:
[----:B------:R-:W-:Y:S01]  /*7320*/  PRMT R9, RZ, 0x7610, R9 ;  /* 0x00007610ff097816 */ /* 0x000fe20000000009 */
[----:B------:R-:W-:Y:S06]  /*7330*/  @P3 BRA `(.L_x_141) ;  /* 0x0000000000243947 */ /* 0x000fec0003800000 */
[----:B------:R-:W-:Y:S02]  /*7340*/  ULDC.64 UR4, c[0x0][0x588] ;  /* 0x0001620000047ab9 */ /* 0x000fe40000000a00 */
[----:B------:R-:W-:-:S04]  /*7350*/  ISETP.NE.U32.AND P0, PT, RZ, UR4, PT ;  /* 0x00000004ff007c0c */ /* 0x000fc8000bf05070 */
[----:B------:R-:W-:-:S13]  /*7360*/  ISETP.NE.AND.EX P0, PT, RZ, UR5, PT, P0 ;  /* 0x00000005ff007c0c */ /* 0x000fda000bf05300 */
[----:B------:R-:W-:Y:S05]  /*7370*/  @!P0 BRA `(.L_x_142) ;  /* 0x00000000000c8947 */ /* 0x000fea0003800000 */
[----:B------:R2:W5:Y:S01]  /*7380*/  LDG.E R11, desc[UR42][R4.64] ;  /* 0x0000002a040b7981 */ /* 0x000562000c1e1900 */
[----:B------:R-:W-:Y:S01]  /*7390*/  IMAD.MOV.U32 R9, RZ, RZ, 0x1 ;  /* 0x00000001ff097424 */ /* 0x000fe200078e00ff */
[----:B------:R-:W-:Y:S06]  /*73a0*/  BRA `(.L_x_141) ;  /* 0x0000000000087947 */ /* 0x000fec0003800000 */
.L_x_142:
[----:B------:R-:W3:Y:S01]  /*73b0*/  LDC R11, c[0x0][0x580] ;  /* 0x00016000ff0b7b82 */ /* 0x000ee20000000800 */
[----:B------:R-:W-:-:S07]  /*73c0*/  MOV R9, 0x1 ;  /* 0x0000000100097802 */ /* 0x000fce0000000f00 */
.L_x_141:
[----:B------:R-:W-:Y:S05]  /*73d0*/  @!P1 BRA `(.L_x_143) ;  /* 0x0000001400489947 */ /* 0x000fea0003800000 */
[----:B-1----:R-:W1:Y:S01]  /*73e0*/  LDC R0, c[0x0][0x900] ;  /* 0x00024000ff007b82 */ /* 0x002e620000000800 */
[----:B--2---:R-:W-:Y:S01]  /*73f0*/  IMAD.MOV.U32 R5, RZ, RZ, -0x1 ;  /* 0xffffffffff057424 */ /* 0x004fe200078e00ff */
[----:B------:R-:W-:Y:S01]  /*7400*/  MOV R15, 0x1 ;  /* 0x00000001000f7802 */ /* 0x000fe20000000f00 */
[----:B------:R-:W-:Y:S01]  /*7410*/  ULDC.64 UR22, c[0x0][0x198] ;  /* 0x0000660000167ab9 */ /* 0x000fe20000000a00 */
[----:B------:R-:W-:Y:S01]  /*7420*/  LOP3.LUT R10, R19, 0x2, RZ, 0xfc, !PT ;  /* 0x00000002130a7812 */ /* 0x000fe200078efcff */
[----:B------:R-:W-:Y:S01]  /*7430*/  ULDC.64 UR4, c[0x0][0x588] ;  /* 0x0001620000047ab9 */ /* 0x000fe20000000a00 */
[----:B------:R-:W-:Y:S01]  /*7440*/  ULDC.64 UR6, c[0x0][0x8f8] ;  /* 0x00023e0000067ab9 */ /* 0x000fe20000000a00 */
[----:B------:R-:W-:Y:S01]  /*7450*/  ULDC.64 UR14, c[0x0][0x590] ;  /* 0x00016400000e7ab9 */ /* 0x000fe20000000a00 */
[----:B------:R-:W2:Y:S01]  /*7460*/  LDC R3, c[0x0][0x8a8] ;  /* 0x00022a00ff037b82 */ /* 0x000ea20000000800 */
[-C--:B-1----:R-:W-:Y:S02]  /*7470*/  SHF.L.U32 R5, R5, R0.reuse, RZ ;  /* 0x0000000005057219 */ /* 0x082fe400000006ff */
[----:B------:R-:W-:-:S02]  /*7480*/  SHF.L.U32 R0, R15, R0, RZ ;  /* 0x000000000f007219 */ /* 0x000fc400000006ff */
[----:B------:R-:W-:Y:S01]  /*7490*/  LOP3.LUT R8, RZ, R5, RZ, 0x33, !PT ;  /* 0x00000005ff087212 */ /* 0x000fe200078e33ff */
[----:B--2---:R-:W-:-:S07]  /*74a0*/  VIADD R3, R3, 0xffffffff ;  /* 0xffffffff03037836 */ /* 0x004fce0000000000 */
.L_x_199:
[----:B------:R-:W-:Y:S02]  /*74b0*/  ISETP.NE.U32.AND P0, PT, RZ, UR14, PT ;  /* 0x0000000eff007c0c */ /* 0x000fe4000bf05070 */
[----:B------:R-:W-:Y:S02]  /*74c0*/  R2UR UR19, R13 ;  /* 0x000000000d1372ca */ /* 0x000fe400000e0000 */
[----:B------:R-:W-:Y:S02]  /*74d0*/  R2UR UR18, R7 ;  /* 0x00000000071272ca */ /* 0x000fe400000e0000 */
[----:B------:R-:W-:-:S09]  /*74e0*/  ISETP.NE.AND.EX P0, PT, RZ, UR15, PT, P0 ;  /* 0x0000000fff007c0c */ /* 0x000fd2000bf05300 */
[----:B------:R-:W-:Y:S02]  /*74f0*/  USHF.L.U32 UR19, UR19, 0x8, URZ ;  /* 0x0000000813137899 */ /* 0x000fe4000800063f */
[----:B------:R-:W-:Y:S02]  /*7500*/  USHF.L.U32 UR18, UR18, 0x7, URZ ;  /* 0x0000000712127899 */ /* 0x000fe4000800063f */
[----:B--234-:R-:W-:Y:S10]  /*7510*/  @!P0 BRA `(.L_x_144) ;  /* 0x00000000002c8947 */ /* 0x01cff40003800000 */
[----:B------:R-:W-:-:S04]  /*7520*/  ISETP.NE.U32.AND P1, PT, RZ, UR4, PT ;  /* 0x00000004ff007c0c */ /* 0x000fc8000bf25070 */
[----:B------:R-:W-:-:S13]  /*7530*/  ISETP.NE.AND.EX P1, PT, RZ, UR5, PT, P1 ;  /* 0x00000005ff007c0c */ /* 0x000fda000bf25310 */
[----:B------:R-:W-:Y:S05]  /*7540*/  @!P1 BRA `(.L_x_145) ;  /* 0x0000000000189947 */ /* 0x000fea0003800000 */
[----:B------:R-:W1:Y:S01]  /*7550*/  LDC.64 R4, c[0x0][0x588] ;  /* 0x00016200ff047b82 */ /* 0x000e620000000a00 */
[----:B------:R-:W-:-:S04]  /*7560*/  IMAD R7, R6, UR14, RZ ;  /* 0x0000000e06077c24 */ /* 0x000fc8000f8e02ff */
[----:B-1----:R-:W-:-:S05]  /*7570*/  IMAD.WIDE R4, R7, 0x4, R4 ;  /* 0x0000000407047825 */ /* 0x002fca00078e0204 */
[----:B---3-5:R1:W5:Y:S01]  /*7580*/  LDG.E R11, desc[UR42][R4.64] ;  /* 0x0000002a040b7981 */ /* 0x028362000c1e1900 */
[----:B------:R-:W-:Y:S01]  /*7590*/  MOV R9, 0x1 ;  /* 0x0000000100097802 */ /* 0x000fe20000000f00 */
[----:B------:R-:W-:Y:S06]  /*75a0*/  BRA `(.L_x_144) ;  /* 0x0000000000087947 */ /* 0x000fec0003800000 */
.L_x_145:
[----:B---3-5:R-:W2:Y:S01]  /*75b0*/  LDC R11, c[0x0][0x580] ;  /* 0x00016000ff0b7b82 */ /* 0x028ea20000000800 */
[----:B------:R-:W-:-:S07]  /*75c0*/  IMAD.MOV.U32 R9, RZ, RZ, 0x1 ;  /* 0x00000001ff097424 */ /* 0x000fce00078e00ff */
.L_x_144:
[----:B------:R-:W-:Y:S05]  /*75d0*/  @!P0 BRA `(.L_x_146) ;  /* 0x00000000001c8947 */ /* 0x000fea0003800000 */
[----:B------:R-:W-:-:S13]  /*75e0*/  LOP3.LUT P2, RZ, R9, 0xff, RZ, 0xc0, !PT ;  /* 0x000000ff09ff7812 */ /* 0x000fda000784c0ff */
[----:B-1----:R-:W1:Y:S02]  /*75f0*/  @!P2 LDC.64 R4, c[0x0][0x588] ;  /* 0x00016200ff04ab82 */ /* 0x002e640000000a00 */
[----:B-1----:R-:W-:-:S04]  /*7600*/  @!P2 ISETP.NE.U32.AND P0, PT, R4, RZ, PT ;  /* 0x000000ff0400a20c */ /* 0x002fc80003f05070 */
[----:B------:R-:W-:Y:S02]  /*7610*/  @!P2 ISETP.NE.AND.EX P1, PT, R5, RZ, PT, P0 ;  /* 0x000000ff0500a20c */ /* 0x000fe40003f25300 */
[----:B--23-5:R-:W-:Y:S02]  /*7620*/  @P2 FSETP.EQ.AND P0, PT, R11, RZ, PT ;  /* 0x000000ff0b00220b */ /* 0x02cfe40003f02000 */
[----:B------:R-:W-:Y:S01]  /*7630*/  @!P2 PLOP3.LUT P0, PT, P1, PT, PT, 0x8, 0x0 ;  /* 0x000000000000a81c */ /* 0x000fe20000f0e170 */
[----:B------:R-:W-:-:S12]  /*7640*/  BRA `(.L_x_147) ;  /* 0x0000000000047947 */ /* 0x000fd80003800000 */
.L_x_146:
[----:B--23-5:R-:W-:-:S13]  /*7650*/  FSETP.EQ.AND P0, PT, R11, RZ, PT ;  /* 0x000000ff0b00720b */ /* 0x02cfda0003f02000 */
.L_x_147:
[----:B------:R-:W-:Y:S02]  /*7660*/  ISETP.NE.AND P2, PT, R10, 0x3, PT ;  /* 0x000000030a00780c */ /* 0x000fe40003f45270 */
[----:B------:R-:W-:-:S04]  /*7670*/  ELECT P1, URZ, PT ;  /* 0x00000000003f782f */ /* 0x000fc80003820000 */
[----:B------:R-:W-:-:S07]  /*7680*/  PLOP3.LUT P0, PT, P1, P0, PT, 0x20, 0x0 ;  /* 0x000000000000781c */ /* 0x000fce0000f00470 */
[----:B------:R-:W-:Y:S06]  /*7690*/  @!P2 BRA `(.L_x_148) ;  /* 0x000000000004a947 */ /* 0x000fec0003800000 */
[----:B------:R-:W-:Y:S01]  /*76a0*/  BPT.TRAP 0x1 ;  /* 0x000000040000795c */ /* 0x000fe20000300000 */
.L_x_148:
[----:B------:R-:W2:Y:S01]  /*76b0*/  S2UR UR37, SR_CgaCtaId ;  /* 0x00000000002579c3 */ /* 0x000ea20000008800 */
[----:B------:R-:W-:Y:S01]  /*76c0*/  UMOV UR13, 0x400 ;  /* 0x00000400000d7882 */ /* 0x000fe20000000000 */
[----:B-1----:R-:W-:-:S04]  /*76d0*/  MOV R4, 0x1 ;  /* 0x0000000100047802 */ /* 0x002fc80000000f00 */
[----:B------:R-:W-:Y:S01]  /*76e0*/  SHF.L.U32 R4, R4, 0x1f, RZ ;  /* 0x0000001f04047819 */ /* 0x000fe200000006ff */
[----:B--2---:R-:W-:-:S09]  /*76f0*/  ULEA UR13, UR37, UR13, 0x18 ;  /* 0x0000000d250d7291 */ /* 0x004fd2000f8ec03f */
[----:B------:R-:W1:Y:S02]  /*7700*/  SYNCS.PHASECHK.TRANS64.TRYWAIT P1, [UR13+0x60], R4 ;  /* 0x00006004ff0075a7 */ /* 0x000e64000802014d */
[----:B-1----:R-:W-:Y:S05]  /*7710*/  @!P1 BRA `(.L_x_149) ;  /* 0x0000002400c49947 */ /* 0x002fea0003800000 */
.L_x_235:
[----:B------:R-:W-:Y:S04]  /*7720*/  BSSY B0, `(.L_x_150) ;  /* 0x000000e000007945 */ /* 0x000fe80003800000 */
[----:B------:R-:W-:Y:S05]  /*7730*/  @!P0 BRA `(.L_x_151) ;  /* 0x0000000000308947 */ /* 0x000fea0003800000 */
[----:B------:R-:W-:Y:S01]  /*7740*/  R2UR UR20, R6 ;  /* 0x00000000061472ca */ /* 0x000fe200000e0000 */
[----:B------:R-:W-:Y:S02]  /*7750*/  UIADD3 UR8, UP0, UR22, 0x3f0, URZ ;  /* 0x000003f016087890 */ /* 0x000fe4000ff1e03f */
[----:B------:R-:W-:Y:S02]  /*7760*/  UIADD3 UR16, UR13, 0x200, URZ ;  /* 0x000002000d107890 */ /* 0x000fe4000fffe03f */
[----:B------:R-:W-:Y:S02]  /*7770*/  UIADD3 UR17, UR13, 0x40, URZ ;  /* 0x000000400d117890 */ /* 0x000fe4000fffe03f */
[----:B------:R-:W-:Y:S01]  /*7780*/  UIADD3.X UR9, URZ, UR23, URZ, UP0, !UPT ;  /* 0x000000173f097290 */ /* 0x000fe200087fe43f */
[----:B------:R-:W-:Y:S01]  /*7790*/  UMOV UR10, 0x0 ;  /* 0x00000000000a7882 */ /* 0x000fe20000000000 */
[----:B------:R-:W-:-:S07]  /*77a0*/  UMOV UR11, 0x10000000 ;  /* 0x10000000000b7882 */ /* 0x000fce0000000000 */
[----:B------:R2:W-:Y:S02]  /*77b0*/  UTMALDG.3D [UR16], [UR8], desc[UR10] ;  /* 0x00000a10080075b4 */ /* 0x0005e40008011000 */
[----:B--2---:R-:W-:Y:S05]  /*77c0*/  @!P2 BRA `(.L_x_152) ;  /* 0x000000000004a947 */ /* 0x004fea0003800000 */
[----:B------:R-:W-:Y:S01]  /*77d0*/  BPT.TRAP 0x1 ;  /* 0x000000040000795c */ /* 0x000fe20000300000 */
.L_x_152:
[----:B-1----:R-:W1:Y:S02]  /*77e0*/  LDC R5, c[0x0][0x800] ;  /* 0x00020000ff057b82 */ /* 0x002e640000000800 */
[----:B-1----:R2:W-:Y:S02]  /*77f0*/  SYNCS.ARRIVE.TRANS64.RED.A0TR RZ, [UR13+0x40], R5 ;  /* 0x00004005ffff79a7 */ /* 0x0025e4000830040d */
.L_x_151:
[----:B------:R-:W-:Y:S05]  /*7800*/  BSYNC B0 ;  /* 0x0000000000007941 */ /* 0x000fea0003800000 */
.L_x_150:
[----:B------:R-:W-:Y:S05]  /*7810*/  @!P2 BRA `(.L_x_153) ;  /* 0x000000000004a947 */ /* 0x000fea0003800000 */
[----:B------:R-:W-:Y:S01]  /*7820*/  BPT.TRAP 0x1 ;  /* 0x000000040000795c */ /* 0x000fe20000300000 */
.L_x_153:
[----:B------:R-:W-:-:S04]  /*7830*/  UIADD3 UR33, UR13, 0x40, URZ ;  /* 0x000000400d217890 */ /* 0x000fc8000fffe03f */
[----:B------:R-:W-:-:S09]  /*7840*/  UPRMT UR16, UR37, 0x654, UR33 ;  /* 0x0000065425107896 */ /* 0x000fd20008000021 */
[----:B------:R-:W-:Y:S01]  /*7850*/  SYNCS.ARRIVE.TRANS64.RED.A1T0 RZ, [UR16], RZ ;  /* 0x000000ffffff79a7 */ /* 0x000fe20008100410 */
[----:B------:R-:W-:Y:S05]  /*7860*/  @!P2 BRA `(.L_x_154) ;  /* 0x000000000004a947 */ /* 0x000fea0003800000 */
[----:B------:R-:W-:Y:S01]  /*7870*/  BPT.TRAP 0x1 ;  /* 0x000000040000795c */ /* 0x000fe20000300000 */
.L_x_154:
[----:B------:R-:W3:Y:S02]  /*7880*/  SYNCS.PHASECHK.TRANS64.TRYWAIT P1, [UR13+0x68], R4 ;  /* 0x00006804ff0075a7 */ /* 0x000ee4000802014d */
[----:B---3--:R-:W-:Y:S05]  /*7890*/  @!P1 BRA `(.L_x_155) ;  /* 0x00000024007c9947 */ /* 0x008fea0003800000 */
.L_x_236:
[----:B------:R-:W-:Y:S04]  /*78a0*/  BSSY B0, `(.L_x_156) ;  /* 0x0000010000007945 */ /* 0x000fe80003800000 */
[----:B------:R-:W-:Y:S05]  /*78b0*/  @!P0 BRA `(.L_x_157) ;  /* 0x0000000000388947 */ /* 0x000fea0003800000 */
[----:B------:R-:W-:Y:S01]  /*78c0*/  UIADD3 UR20, UP0, UR22, 0x3f0, URZ ;  /* 0x000003f016147890 */ /* 0x000fe2000ff1e03f */
[----:B------:R-:W-:Y:S01]  /*78d0*/  R2UR UR12, R6 ;  /* 0x00000000060c72ca */ /* 0x000fe200000e0000 */
[----:B------:R-:W-:Y:S02]  /*78e0*/  UIADD3 UR11, UR19, 0x80, URZ ;  /* 0x00000080130b7890 */ /* 0x000fe4000fffe03f */
[----:B------:R-:W-:Y:S02]  /*78f0*/  UIADD3 UR8, UR13, 0x2200, URZ ;  /* 0x000022000d087890 */ /* 0x000fe4000fffe03f */
[----:B------:R-:W-:Y:S02]  /*7900*/  UIADD3 UR9, UR13, 0x48, URZ ;  /* 0x000000480d097890 */ /* 0x000fe4000fffe03f */
[----:B------:R-:W-:Y:S01]  /*7910*/  UIADD3.X UR21, URZ, UR23, URZ, UP0, !UPT ;  /* 0x000000173f157290 */ /* 0x000fe200087fe43f */
[----:B------:R-:W-:Y:S01]  /*7920*/  UMOV UR24, 0x0 ;  /* 0x0000000000187882 */ /* 0x000fe20000000000 */
[----:B------:R-:W-:Y:S01]  /*7930*/  UMOV UR25, 0x10000000 ;  /* 0x1000000000197882 */ /* 0x000fe20000000000 */
[----:B------:R-:W-:-:S06]  /*7940*/  UMOV UR10, UR18 ;  /* 0x00000012000a7c82 */ /* 0x000fcc0008000000 */
[----:B------:R3:W-:Y:S02]  /*7950*/  UTMALDG.3D [UR8], [UR20], desc[UR24] ;  /* 0x00001808140075b4 */ /* 0x0007e40008011000 */
[----:B---3--:R-:W-:Y:S05]  /*7960*/  @!P2 BRA `(.L_x_158) ;  /* 0x000000000004a947 */ /* 0x008fea0003800000 */
[----:B------:R-:W-:Y:S01]  /*7970*/  BPT.TRAP 0x1 ;  /* 0x000000040000795c */ /* 0x000fe20000300000 */
.L_x_158:
[----:B-12---:R-:W1:Y:S02]  /*7980*/  LDC R5, c[0x0][0x800] ;  /* 0x00020000ff057b82 */ /* 0x006e640000000800 */
[----:B-1----:R3:W-:Y:S02]  /*7990*/  SYNCS.ARRIVE.TRANS64.RED.A0TR RZ, [UR13+0x48], R5 ;  /* 0x00004805ffff79a7 */ /* 0x0027e4000830040d */
.L_x_157:
[----:B------:R-:W-:Y:S05]  /*79a0*/  BSYNC B0 ;  /* 0x0000000000007941 */ /* 0x000fea0003800000 */
.L_x_156:
[----:B------:R-:W-:Y:S05]  /*79b0*/  @!P2 BRA `(.L_x_159) ;  /* 0x000000000004a947 */ /* 0x000fea0003800000 */
[----:B------:R-:W-:Y:S01]  /*79c0*/  BPT.TRAP 0x1 ;  /* 0x000000040000795c */ /* 0x000fe20000300000 */
.L_x_159:
[----:B------:R-:W-:Y:S02]  /*79d0*/  UIADD3 UR25, UR13, 0x48, URZ ;  /* 0x000000480d197890 */ /* 0x000fe4000fffe03f */
[----:B------:R-:W-:Y:S02]  /*79e0*/  UIADD3 UR10, UR18, 0x20, URZ ;  /* 0x00000020120a7890 */ /* 0x000fe4000fffe03f */
[----:B------:R-:W-:-:S09]  /*79f0*/  UPRMT UR20, UR37, 0x654, UR25 ;  /* 0x0000065425147896 */ /* 0x000fd20008000019 */
[----:B------:R-:W-:Y:S01]  /*7a00*/  SYNCS.ARRIVE.TRANS64.RED.A1T0 RZ, [UR20], RZ ;  /* 0x000000ffffff79a7 */ /* 0x000fe20008100414 */
[----:B------:R-:W-:Y:S05]  /*7a10*/  @!P2 BRA `(.L_x_160) ;  /* 0x000000000004a947 */ /* 0x000fea0003800000 */
[----:B------:R-:W-:Y:S01]  /*7a20*/  BPT.TRAP 0x1 ;  /* 0x000000040000795c */ /* 0x000fe20000300000 */
.L_x_160:
[----:B------:R-:W4:Y:S02]  /*7a30*/  SYNCS.PHASECHK.TRANS64.TRYWAIT P1, [UR13+0x70], R4 ;  /* 0x00007004ff0075a7 */ /* 0x000f24000802014d */
[----:B----4-:R-:W-:Y:S05]  /*7a40*/  @!P1 BRA `(.L_x_161) ;  /* 0x0000002400289947 */ /* 0x010fea0003800000 */
.L_x_237:
        /* <DEDUP_REMOVED lines=8> */
[----:B------:R-:W-:Y:S01]  /*7ad0*/  UMOV UR29, 0x10000000 ;  /* 0x10000000001d7882 */ /* 0x000fe20000000000 */
[----:B------:R-:W-:-:S06]  /*7ae0*/  UMOV UR11, UR19 ;  /* 0x00000013000b7c82 */ /* 0x000fcc0008000000 */
[----:B------:R4:W-:Y:S02]  /*7af0*/  UTMALDG.3D [UR8], [UR26], desc[UR28] ;  /* 0x00001c081a0075b4 */ /* 0x0009e40008011000 */
[----:B----4-:R-:W-:Y:S05]  /*7b00*/  @!P2 BRA `(.L_x_164) ;  /* 0x000000000004a947 */ /* 0x010fea0003800000 */
[----:B------:R-:W-:Y:S01]  /*7b10*/  BPT.TRAP 0x1 ;  /* 0x000000040000795c */ /* 0x000fe20000300000 */
.L_x_164:
[----:B-123--:R-:W1:Y:S02]  /*7b20*/  LDC R5, c[0x0][0x800] ;  /* 0x00020000ff057b82 */ /* 0x00ee640000000800 */
[----:B-1----:R4:W-:Y:S02]  /*7b30*/  SYNCS.ARRIVE.TRANS64.RED.A0TR RZ, [UR13+0x50], R5 ;  /* 0x00005005ffff79a7 */ /* 0x0029e4000830040d */
.L_x_163:
[----:B------:R-:W-:Y:S05]  /*7b40*/  BSYNC B0 ;  /* 0x0000000000007941 */ /* 0x000fea0003800000 */
.L_x_162:
[----:B------:R-:W-:Y:S05]  /*7b50*/  @!P2 BRA `(.L_x_165) ;  /* 0x000000000004a947 */ /* 0x000fea0003800000 */
[----:B------:R-:W-:Y:S01]  /*7b60*/  BPT.TRAP 0x1 ;  /* 0x000000040000795c */ /* 0x000fe20000300000 */
.L_x_165:
[----:B------:R-:W-:-:S04]  /*7b70*/  UIADD3 UR17, UR13, 0x50, URZ ;  /* 0x000000500d117890 */ /* 0x000fc8000fffe03f */
[----:B------:R-:W-:-:S09]  /*7b80*/  UPRMT UR21, UR37, 0x654, UR17 ;  /* 0x0000065425157896 */ /* 0x000fd20008000011 */
[----:B------:R-:W-:Y:S01]  /*7b90*/  SYNCS.ARRIVE.TRANS64.RED.A1T0 RZ, [UR21], RZ ;  /* 0x000000ffffff79a7 */ /* 0x000fe20008100415 */
[----:B------:R-:W-:Y:S05]  /*7ba0*/  @!P2 BRA `(.L_x_166) ;  /* 0x000000000004a947 */ /* 0x000fea0003800000 */
[----:B------:R-:W-:Y:S01]  /*7bb0*/  BPT.TRAP 0x1 ;  /* 0x000000040000795c */ /* 0x000fe20000300000 */
.L_x_166:
[----:B------:R-:W5:Y:S02]  /*7bc0*/  SYNCS.PHASECHK.TRANS64.TRYWAIT P1, [UR13+0x78], R4 ;  /* 0x00007804ff0075a7 */ /* 0x000f64000802014d */
[----:B-----5:R-:W-:Y:S05]  /*7bd0*/  @!P1 BRA `(.L_x_167) ;  /* 0x0000002000dc9947 */ /* 0x020fea0003800000 */
.L_x_238:
        /* <DEDUP_REMOVED lines=9> */
[----:B------:R-:W-:-:S07]  /*7c70*/  UMOV UR29, 0x10000000 ;  /* 0x10000000001d7882 */ /* 0x000fce0000000000 */
[----:B------:R1:W-:Y:S02]  /*7c80*/  UTMALDG.3D [UR8], [UR26], desc[UR28] ;  /* 0x00001c081a0075b4 */ /* 0x0003e40008011000 */
[----:B-1----:R-:W-:Y:S05]  /*7c90*/  @!P2 BRA `(.L_x_170) ;  /* 0x000000000004a947 */ /* 0x002fea0003800000 */
[----:B------:R-:W-:Y:S01]  /*7ca0*/  BPT.TRAP 0x1 ;  /* 0x000000040000795c */ /* 0x000fe20000300000 */
.L_x_170:
[----:B------:R-:W1:Y:S02]  /*7cb0*/  LDC R4, c[0x0][0x800] ;  /* 0x00020000ff047b82 */ /* 0x000e640000000800 */
[----:B-1----:R1:W-:Y:S02]  /*7cc0*/  SYNCS.ARRIVE.TRANS64.RED.A0TR RZ, [UR13+0x58], R4 ;  /* 0x00005804ffff79a7 */ /* 0x0023e4000830040d */
.L_x_169:
[----:B------:R-:W-:Y:S05]  /*7cd0*/  BSYNC B0 ;  /* 0x0000000000007941 */ /* 0x000fea0003800000 */
.L_x_168:
[----:B------:R-:W-:Y:S05]  /*7ce0*/  @!P2 BRA `(.L_x_171) ;  /* 0x000000000004a947 */ /* 0x000fea0003800000 */
[----:B------:R-:W-:Y:S01]  /*7cf0*/  BPT.TRAP 0x1 ;  /* 0x000000040000795c */ /* 0x000fe20000300000 */
.L_x_171:
[----:B------:R-:W-:Y:S02]  /*7d00*/  UIADD3 UR9, UR13, 0x58, URZ ;  /* 0x000000580d097890 */ /* 0x000fe4000fffe03f */
[----:B------:R-:W-:Y:S02]  /*7d10*/  UIADD3 UR34, UR18, 0x40, URZ ;  /* 0x0000004012227890 */ /* 0x000fe4000fffe03f */
[----:B------:R-:W-:-:S09]  /*7d20*/  UPRMT UR29, UR37, 0x654, UR9 ;  /* 0x00000654251d7896 */ /* 0x000fd20008000009 */
[----:B------:R-:W-:Y:S01]  /*7d30*/  SYNCS.ARRIVE.TRANS64.RED.A1T0 RZ, [UR29], RZ ;  /* 0x000000ffffff79a7 */ /* 0x000fe2000810041d */
[----:B------:R-:W-:Y:S05]  /*7d40*/  @!P2 BRA `(.L_x_172) ;  /* 0x000000000004a947 */ /* 0x000fea0003800000 */
[----:B------:R-:W-:Y:S01]  /*7d50*/  BPT.TRAP 0x1 ;  /* 0x000000040000795c */ /* 0x000fe20000300000 */
.L_x_172:
[----:B-1----:R-:W-:-:S04]  /*7d60*/  SHF.L.U32 R4, RZ, 0x1f, RZ ;  /* 0x0000001fff047819 */ /* 0x002fc800000006ff */
[----:B------:R-:W1:Y:S02]  /*7d70*/  SYNCS.PHASECHK.TRANS64.TRYWAIT P1, [UR13+0x60], R4 ;  /* 0x00006004ff0075a7 */ /* 0x000e64000802014d */
[----:B-1----:R-:W-:Y:S05]  /*7d80*/  @!P1 BRA `(.L_x_173) ;  /* 0x0000002000889947 */ /* 0x002fea0003800000 */
.L_x_239:
[----:B------:R-:W-:Y:S04]  /*7d90*/  BSSY B0, `(.L_x_174) ;  /* 0x000000e000007945 */ /* 0x000fe80003800000 */
[----:B------:R-:W-:Y:S05]  /*7da0*/  @!P0 BRA `(.L_x_175) ;  /* 0x0000000000308947 */ /* 0x000fea0003800000 */
[----:B------:R-:W-:Y:S01]  /*7db0*/  R2UR UR36, R6 ;  /* 0x00000000062472ca */ /* 0x000fe200000e0000 */
[----:B------:R-:W-:Y:S02]  /*7dc0*/  UIADD3 UR10, UP0, UR22, 0x3f0, URZ ;  /* 0x000003f0160a7890 */ /* 0x000fe4000ff1e03f */
[----:B------:R-:W-:Y:S02]  /*7dd0*/  UIADD3 UR32, UR13, 0x200, URZ ;  /* 0x000002000d207890 */ /* 0x000fe4000fffe03f */
[----:B------:R-:W-:Y:S01]  /*7de0*/  UIADD3.X UR11, URZ, UR23, URZ, UP0, !UPT ;  /* 0x000000173f0b7290 */ /* 0x000fe200087fe43f */
[----:B------:R-:W-:Y:S01]  /*7df0*/  UMOV UR26, 0x0 ;  /* 0x00000000001a7882 */ /* 0x000fe20000000000 */
[----:B------:R-:W-:Y:S01]  /*7e00*/  UMOV UR27, 0x10000000 ;  /* 0x10000000001b7882 */ /* 0x000fe20000000000 */
[----:B------:R-:W-:-:S06]  /*7e10*/  UMOV UR35, UR19 ;  /* 0x0000001300237c82 */ /* 0x000fcc0008000000 */
[----:B------:R1:W-:Y:S02]  /*7e20*/  UTMALDG.3D [UR32], [UR10], desc[UR26] ;  /* 0x00001a200a0075b4 */ /* 0x0003e40008011000 */
[----:B-1----:R-:W-:Y:S05]  /*7e30*/  @!P2 BRA `(.L_x_176) ;  /* 0x000000000004a947 */ /* 0x002fea0003800000 */
[----:B------:R-:W-:Y:S01]  /*7e40*/  BPT.TRAP 0x1 ;  /* 0x000000040000795c */ /* 0x000fe20000300000 */
.L_x_176:
[----:B--234-:R-:W1:Y:S02]  /*7e50*/  LDC R5, c[0x0][0x800] ;  /* 0x00020000ff057b82 */ /* 0x01ce640000000800 */
[----:B-1----:R1:W-:Y:S02]  /*7e60*/  SYNCS.ARRIVE.TRANS64.RED.A0TR RZ, [UR13+0x40], R5 ;  /* 0x00004005ffff79a7 */ /* 0x0023e4000830040d */
.L_x_175:
[----:B------:R-:W-:Y:S05]  /*7e70*/  BSYNC B0 ;  /* 0x0000000000007941 */ /* 0x000fea0003800000 */
.L_x_174:
[----:B------:R-:W-:Y:S05]  /*7e80*/  @!P2 BRA `(.L_x_177) ;  /* 0x000000000004a947 */ /* 0x000fea0003800000 */
[----:B------:R-:W-:Y:S01]  /*7e90*/  BPT.TRAP 0x1 ;  /* 0x000000040000795c */ /* 0x000fe20000300000 */
.L_x_177:
[----:B------:R-:W-:Y:S01]  /*7ea0*/  SYNCS.ARRIVE.TRANS64.RED.A1T0 RZ, [UR16], RZ ;  /* 0x000000ffffff79a7 */ /* 0x000fe20008100410 */
[----:B------:R-:W-:Y:S05]  /*7eb0*/  @!P2 BRA `(.L_x_178) ;  /* 0x000000000004a947 */ /* 0x000fea0003800000 */
[----:B------:R-:W-:Y:S01]  /*7ec0*/  BPT.TRAP 0x1 ;  /* 0x000000040000795c */ /* 0x000fe20000300000 */
.L_x_178:
[----:B------:R-:W5:Y:S02]  /*7ed0*/  SYNCS.PHASECHK.TRANS64.TRYWAIT P1, [UR13+0x68], R4 ;  /* 0x00006804ff0075a7 */ /* 0x000f64000802014d */
[----:B-----5:R-:W-:Y:S05]  /*7ee0*/  @!P1 BRA `(.L_x_179) ;  /* 0x0000002000489947 */ /* 0x020fea0003800000 */
.L_x_240:
        /* <DEDUP_REMOVED lines=13> */
.L_x_182:
[----:B--234-:R-:W1:Y:S02]  /*7fc0*/  LDC R5, c[0x0][0x800] ;  /* 0x00020000ff057b82 */ /* 0x01ce640000000800 */
[----:B-1----:R1:W-:Y:S02]  /*7fd0*/  SYNCS.ARRIVE.TRANS64.RED.A0TR RZ, [UR13+0x48], R5 ;  /* 0x00004805ffff79a7 */ /* 0x0023e4000830040d */
.L_x_181:
[----:B------:R-:W-:Y:S05]  /*7fe0*/  BSYNC B0 ;  /* 0x0000000000007941 */ /* 0x000fea0003800000 */
.L_x_180:
[----:B------:R-:W-:Y:S05]  /*7ff0*/  @!P2 BRA `(.L_x_183) ;  /* 0x000000000004a947 */ /* 0x000fea0003800000 */
[----:B------:R-:W-:Y:S01]  /*8000*/  BPT.TRAP 0x1 ;  /* 0x000000040000795c */ /* 0x000fe20000300000 */
.L_x_183:
[----:B------:R-:W-:Y:S01]  /*8010*/  SYNCS.ARRIVE.TRANS64.RED.A1T0 RZ, [UR20], RZ ;  /* 0x000000ffffff79a7 */ /* 0x000fe20008100414 */
[----:B------:R-:W-:Y:S01]  /*8020*/  UIADD3 UR18, UR18, 0x60, URZ ;  /* 0x0000006012127890 */ /* 0x000fe2000fffe03f */
[----:B------:R-:W-:Y:S11]  /*8030*/  @!P2 BRA `(.L_x_184) ;  /* 0x000000000004a947 */ /* 0x000ff60003800000 */
[----:B------:R-:W-:Y:S01]  /*8040*/  BPT.TRAP 0x1 ;  /* 0x000000040000795c */ /* 0x000fe20000300000 */
.L_x_184:
[----:B------:R-:W5:Y:S02]  /*8050*/  SYNCS.PHASECHK.TRANS64.TRYWAIT P1, [UR13+0x70], R4 ;  /* 0x00007004ff0075a7 */ /* 0x000f64000802014d */
[----:B-----5:R-:W-:Y:S05]  /*8060*/  @!P1 BRA `(.L_x_185) ;  /* 0x0000002000009947 */ /* 0x020fea0003800000 */
.L_x_241:
[----:B------:R-:W-:Y:S04]  /*8070*/  BSSY B0, `(.L_x_186) ;  /* 0x000000d000007945 */ /* 0x000fe80003800000 */
[----:B------:R-:W-:Y:S05]  /*8080*/  @!P0 BRA `(.L_x_187) ;  /* 0x00000000002c8947 */ /* 0x000fea0003800000 */
[----:B------:R-:W-:Y:S01]  /*8090*/  R2UR UR20, R6 ;  /* 0x00000000061472ca */ /* 0x000fe200000e0000 */
[----:B------:R-:W-:Y:S02]  /*80a0*/  UIADD3 UR10, UP0, UR22, 0x3f0, URZ ;  /* 0x000003f0160a7890 */ /* 0x000fe4000ff1e03f */
[----:B------:R-:W-:Y:S02]  /*80b0*/  UIADD3 UR16, UR13, 0x4200, URZ ;  /* 0x000042000d107890 */ /* 0x000fe4000fffe03f */
[----:B------:R-:W-:Y:S01]  /*80c0*/  UIADD3.X UR11, URZ, UR23, URZ, UP0, !UPT ;  /* 0x000000173f0b7290 */ /* 0x000fe200087fe43f */
[----:B------:R-:W-:Y:S01]  /*80d0*/  UMOV UR24, 0x0 ;  /* 0x0000000000187882 */ /* 0x000fe20000000000 */
[----:B------:R-:W-:-:S07]  /*80e0*/  UMOV UR25, 0x10000000 ;  /* 0x1000000000197882 */ /* 0x000fce0000000000 */
[----:B------:R1:W-:Y:S02]  /*80f0*/  UTMALDG.3D [UR16], [UR10], desc[UR24] ;  /* 0x000018100a0075b4 */ /* 0x0003e40008011000 */
[----:B-1----:R-:W-:Y:S05]  /*8100*/  @!P2 BRA `(.L_x_188) ;  /* 0x000000000004a947 */ /* 0x002fea0003800000 */
[----:B------:R-:W-:Y:S01]  /*8110*/  BPT.TRAP 0x1 ;  /* 0x000000040000795c */ /* 0x000fe20000300000 */
.L_x_188:
[----:B--234-:R-:W1:Y:S02]  /*8120*/  LDC R5, c[0x0][0x800] ;  /* 0x00020000ff057b82 */ /* 0x01ce640000000800 */
[----:B-1----:R1:W-:Y:S02]  /*8130*/  SYNCS.ARRIVE.TRANS64.RED.A0TR RZ, [UR13+0x50], R5 ;  /* 0x00005005ffff79a7 */ /* 0x0023e4000830040d */
.L_x_187:
[----:B------:R-:W-:Y:S05]  /*8140*/  BSYNC B0 ;  /* 0x0000000000007941 */ /* 0x000fea0003800000 */
.L_x_186:
[----:B------:R-:W-:Y:S05]  /*8150*/  @!P2 BRA `(.L_x_189) ;  /* 0x000000000004a947 */ /* 0x000fea0003800000 */
[----:B------:R-:W-:Y:S01]  /*8160*/  BPT.TRAP 0x1 ;  /* 0x000000040000795c */ /* 0x000fe20000300000 */
.L_x_189:
[----:B------:R-:W-:Y:S01]  /*8170*/  SYNCS.ARRIVE.TRANS64.RED.A1T0 RZ, [UR21], RZ ;  /* 0x000000ffffff79a7 */ /* 0x000fe20008100415 */
[----:B------:R-:W-:Y:S05]  /*8180*/  @!P2 BRA `(.L_x_190) ;  /* 0x000000000004a947 */ /* 0x000fea0003800000 */
[----:B------:R-:W-:Y:S01]  /*8190*/  BPT.TRAP 0x1 ;  /* 0x000000040000795c */ /* 0x000fe20000300000 */
.L_x_190:
[----:B------:R-:W5:Y:S02]  /*81a0*/  SYNCS.PHASECHK.TRANS64.TRYWAIT P1, [UR13+0x78], R4 ;  /* 0x00007804ff0075a7 */ /* 0x000f64000802014d */
[----:B-----5:R-:W-:Y:S05]  /*81b0*/  @!P1 BRA `(.L_x_191) ;  /* 0x0000001c00c49947 */ /* 0x020fea0003800000 */
.L_x_242:
        /* <DEDUP_REMOVED lines=13> */
.L_x_194:
[----:B------:R-:W1:Y:S02]  /*8290*/  LDC R4, c[0x0][0x800] ;  /* 0x00020000ff047b82 */ /* 0x000e640000000800 */
[----:B-1----:R1:W-:Y:S02]  /*82a0*/  SYNCS.ARRIVE.TRANS64.RED.A0TR RZ, [UR13+0x58], R4 ;  /* 0x00005804ffff79a7 */ /* 0x0023e4000830040d */
.L_x_193:
[----:B------:R-:W-:Y:S05]  /*82b0*/  BSYNC B0 ;  /* 0x0000000000007941 */ /* 0x000fea0003800000 */
.L_x_192:
[----:B------:R-:W-:Y:S05]  /*82c0*/  @!P2 BRA `(.L_x_195) ;  /* 0x000000000004a947 */ /* 0x000fea0003800000 */
[----:B------:R-:W-:Y:S01]  /*82d0*/  BPT.TRAP 0x1 ;  /* 0x000000040000795c */ /* 0x000fe20000300000 */
.L_x_195:
[----:B------:R-:W-:Y:S01]  /*82e0*/  IADD3 R16, P0, R16, UR40, RZ ;  /* 0x0000002810107c10 */ /* 0x000fe2000ff1e0ff */
[----:B------:R-:W-:Y:S01]  /*82f0*/  SYNCS.ARRIVE.TRANS64.RED.A1T0 RZ, [UR29], RZ ;  /* 0x000000ffffff79a7 */ /* 0x000fe2000810041d */
[----:B-1----:R-:W-:Y:S01]  /*8300*/  PRMT R4, RZ, 0x7610, R4 ;  /* 0x00007610ff047816 */ /* 0x002fe20000000004 */
[----:B------:R-:W-:Y:S01]  /*8310*/  IMAD.MOV.U32 R13, RZ, RZ, -0x1 ;  /* 0xffffffffff0d7424 */ /* 0x000fe200078e00ff */
[----:B------:R-:W-:Y:S01]  /*8320*/  IADD3.X R17, R17, UR38, RZ, P0, !PT ;  /* 0x0000002611117c10 */ /* 0x000fe200087fe4ff */
[----:B------:R-:W-:Y:S01]  /*8330*/  IMAD.MOV.U32 R6, RZ, RZ, -0x1 ;  /* 0xffffffffff067424 */ /* 0x000fe200078e00ff */
[----:B------:R-:W-:Y:S02]  /*8340*/  ISETP.GE.U32.AND P0, PT, R16, UR6, PT ;  /* 0x0000000610007c0c */ /* 0x000fe4000bf06070 */
[----:B------:R-:W-:Y:S02]  /*8350*/  MOV R7, 0xffffffff ;  /* 0xffffffff00077802 */ /* 0x000fe40000000f00 */
[----:B------:R-:W-:-:S13]  /*8360*/  ISETP.GE.U32.AND.EX P0, PT, R17, UR7, PT, P0 ;  /* 0x0000000711007c0c */ /* 0x000fda000bf06100 */
[----:B------:R-:W-:Y:S05]  /*8370*/  @P0 BRA `(.L_x_196) ;  /* 0x0000000400580947 */ /* 0x000fea0003800000 */
[----:B------:R-:W1:Y:S01]  /*8380*/  S2R R15, SR_CTAID.X ;  /* 0x00000000000f7919 */ /* 0x000e620000002500 */
[----:B------:R-:W5:Y:S01]  /*8390*/  LDC.64 R12, c[0x0][0x8d0] ;  /* 0x00023400ff0c7b82 */ /* 0x000f620000000a00 */
[----:B------:R-:W-:Y:S01]  /*83a0*/  ULDC UR8, c[0x0][0x150] ;  /* 0x0000540000087ab9 */ /* 0x000fe20000000800 */
[----:B------:R-:W-:Y:S01]  /*83b0*/  MOV R7, R16 ;  /* 0x0000001000077202 */ /* 0x000fe20000000f00 */
[----:B------:R-:W2:Y:S01]  /*83c0*/  S2R R18, SR_CTAID.Y ;  /* 0x0000000000127919 */ /* 0x000ea20000002600 */
[----:B------:R-:W-:-:S04]  /*83d0*/  IMAD.MOV.U32 R21, RZ, RZ, R17 ;  /* 0x000000ffff157224 */ /* 0x000fc800078e0011 */
[----:B------:R-:W2:Y:S08]  /*83e0*/  LDC R22, c[0x0][0x144] ;  /* 0x00005100ff167b82 */ /* 0x000eb00000000800 */
[----:B------:R-:W3:Y:S01]  /*83f0*/  LDC R20, c[0x0][0x8d8] ;  /* 0x00023600ff147b82 */ /* 0x000ee20000000800 */
[----:B-----5:R-:W-:-:S04]  /*8400*/  ISETP.NE.U32.AND P0, PT, R12, RZ, PT ;  /* 0x000000ff0c00720c */ /* 0x020fc80003f05070 */
[----:B------:R-:W-:Y:S02]  /*8410*/  ISETP.NE.AND.EX P0, PT, R13, RZ, PT, P0 ;  /* 0x000000ff0d00720c */ /* 0x000fe40003f05300 */
[----:B-1----:R-:W-:Y:S02]  /*8420*/  I2FP.F32.U32 R4, R15 ;  /* 0x0000000f00047245 */ /* 0x002fe40000201000 */
[----:B--2---:R-:W-:-:S03]  /*8430*/  I2FP.F32.U32 R23, R18 ;  /* 0x0000001200177245 */ /* 0x004fc60000201000 */
[----:B------:R-:W-:-:S04]  /*8440*/  FMUL R4, R4, UR8 ;  /* 0x0000000804047c20 */ /* 0x000fc80008400000 */
[----:B------:R1:W2:Y:S02]  /*8450*/  F2I.U32.TRUNC.NTZ R14, R4 ;  /* 0x00000004000e7305 */ /* 0x0002a4000020f000 */
[----:B---3--:R-:W-:Y:S05]  /*8460*/  @!P0 BRA `(.L_x_197) ;  /* 0x0000000000308947 */ /* 0x008fea0003800000 */
[----:B----4-:R-:W3:Y:S02]  /*8470*/  LDC R5, c[0x0][0x8dc] ;  /* 0x00023700ff057b82 */ /* 0x010ee40000000800 */
[----:B---3--:R-:W-:-:S04]  /*8480*/  IADD3 R5, P0, R16, R5, RZ ;  /* 0x0000000510057210 */ /* 0x008fc80007f1e0ff */
[----:B------:R-:W-:-:S05]  /*8490*/  IADD3.X R21, RZ, R17, RZ, P0, !PT ;  /* 0x00000011ff157210 */ /* 0x000fca00007fe4ff */
[----:B------:R-:W-:-:S04]  /*84a0*/  IMAD.WIDE.U32 R6, R21, R12, RZ ;  /* 0x0000000c15067225 */ /* 0x000fc800078e00ff */
[----:B------:R-:W-:-:S04]  /*84b0*/  IMAD.WIDE.U32 R6, P0, R5, R13, R6 ;  /* 0x0000000d05067225 */ /* 0x000fc80007800006 */
[----:B-1----:R-:W-:Y:S01]  /*84c0*/  IMAD.WIDE.U32 R4, R5, R12, RZ ;  /* 0x0000000c05047225 */ /* 0x002fe200078e00ff */
[----:B------:R-:W-:-:S04]  /*84d0*/  MOV R4, R7 ;  /* 0x0000000700047202 */ /* 0x000fc80000000f00 */
[----:B------:R-:W-:Y:S01]  /*84e0*/  IADD3 RZ, P1, R5, R6, RZ ;  /* 0x0000000605ff7210 */ /* 0x000fe20007f3e0ff */
[----:B------:R-:W-:-:S04]  /*84f0*/  IMAD.X R5, RZ, RZ, RZ, P0 ;  /* 0x000000ffff057224 */ /* 0x000fc800000e06ff */
[----:B------:R-:W-:-:S04]  /*8500*/  IMAD.WIDE.U32.X R4, R21, R13, R4, P1 ;  /* 0x0000000d15047225 */ /* 0x000fc800008e0404 */
[----:B------:R-:W-:Y:S01]  /*8510*/  IMAD.MOV.U32 R7, RZ, RZ, R4 ;  /* 0x000000ffff077224 */ /* 0x000fe200078e0004 */
[----:B------:R-:W-:-:S07]  /*8520*/  MOV R21, R5 ;  /* 0x0000000500157202 */ /* 0x000fce0000000f00 */
.L_x_197:
[----:B------:R-:W-:Y:S01]  /*8530*/  ULDC UR8, c[0x0][0x154] ;  /* 0x0000550000087ab9 */ /* 0x000fe20000000800 */
[----:B------:R-:W3:Y:S01]  /*8540*/  LDC R13, c[0x0][0x148] ;  /* 0x00005200ff0d7b82 */ /* 0x000ee20000000800 */
[----:B------:R-:W-:Y:S01]  /*8550*/  FMUL R23, R23, UR8 ;  /* 0x0000000817177c20 */ /* 0x000fe20008400000 */
[----:B------:R-:W-:Y:S01]  /*8560*/  ISETP.NE.AND P2, PT, R2, 0x1, PT ;  /* 0x000000010200780c */ /* 0x000fe20003f45270 */
[----:B--2---:R-:W-:Y:S01]  /*8570*/  IMAD.MOV R6, RZ, RZ, -R14 ;  /* 0x000000ffff067224 */ /* 0x004fe200078e0a0e */
[-CC-:B------:R-:W-:Y:S02]  /*8580*/  SHF.R.U64 R14, R7, R20.reuse, R21.reuse ;  /* 0x00000014070e7219 */ /* 0x180fe40000001215 */
[----:B------:R-:W-:Y:S01]  /*8590*/  SHF.R.U32.HI R20, RZ, R20, R21 ;  /* 0x00000014ff147219 */ /* 0x000fe20000011615 */
[----:B------:R-:W2:Y:S01]  /*85a0*/  F2I.U32.TRUNC.NTZ R23, R23 ;  /* 0x0000001700177305 */ /* 0x000ea2000020f000 */
[----:B-1--4-:R-:W1:Y:S01]  /*85b0*/  LDC.64 R4, c[0x0][0x8c8] ;  /* 0x00023200ff047b82 */ /* 0x012e620000000a00 */
[----:B------:R-:W-:Y:S01]  /*85c0*/  IADD3 R21, P0, RZ, -R14, RZ ;  /* 0x8000000eff157210 */ /* 0x000fe20007f1e0ff */
[----:B------:R-:W-:-:S03]  /*85d0*/  IMAD R15, R22, R6, R15 ;  /* 0x00000006160f7224 */ /* 0x000fc600078e020f */
[----:B------:R-:W-:-:S03]  /*85e0*/  IADD3.X R7, RZ, ~R20, RZ, P0, !PT ;  /* 0x80000014ff077210 */ /* 0x000fc600007fe4ff */
[----:B------:R-:W4:Y:S01]  /*85f0*/  LDC R24, c[0x0][0x8c0] ;  /* 0x00023000ff187b82 */ /* 0x000f220000000800 */
[----:B--2---:R-:W-:-:S07]  /*8600*/  IMAD.MOV R12, RZ, RZ, -R23 ;  /* 0x000000ffff0c7224 */ /* 0x004fce00078e0a17 */
[----:B------:R-:W2:Y:S01]  /*8610*/  LDC R27, c[0x0][0x900] ;  /* 0x00024000ff1b7b82 */ /* 0x000ea20000000800 */
[----:B---3--:R-:W-:-:S07]  /*8620*/  @P2 IMAD R15, R13, R12, R18 ;  /* 0x0000000c0d0f2224 */ /* 0x008fce00078e0212 */
[----:B------:R-:W3:Y:S01]  /*8630*/  LDC.64 R12, c[0x0][0x8e8] ;  /* 0x00023a00ff0c7b82 */ /* 0x000ee20000000a00 */
[----:B-1----:R-:W-:-:S04]  /*8640*/  IMAD R6, R7, R4, RZ ;  /* 0x0000000407067224 */ /* 0x002fc800078e02ff */
[C---:B------:R-:W-:Y:S02]  /*8650*/  IMAD R7, R21.reuse, R5, R6 ;  /* 0x0000000515077224 */ /* 0x040fe400078e0206 */
[----:B------:R-:W-:Y:S01]  /*8660*/  IMAD.WIDE.U32 R4, R21, R4, R16 ;  /* 0x0000000415047225 */ /* 0x000fe200078e0010 */
[----:B------:R-:W1:Y:S04]  /*8670*/  LDC R6, c[0x0][0x8b0] ;  /* 0x00022c00ff067b82 */ /* 0x000e680000000800 */
[----:B------:R-:W-:-:S04]  /*8680*/  IADD3 R5, R5, R7, RZ ;  /* 0x0000000705057210 */ /* 0x000fc80007ffe0ff */
[----:B------:R-:W2:Y:S01]  /*8690*/  LDC R25, c[0x0][0x8f0] ;  /* 0x00023c00ff197b82 */ /* 0x000ea20000000800 */
[-CC-:B----4-:R-:W-:Y:S02]  /*86a0*/  SHF.R.U64 R22, R4, R24.reuse, R5.reuse ;  /* 0x0000001804167219 */ /* 0x190fe40000001205 */
[----:B------:R-:W-:-:S05]  /*86b0*/  SHF.R.U32.HI R5, RZ, R24, R5 ;  /* 0x00000018ff057219 */ /* 0x000fca0000011605 */
[----:B------:R-:W4:Y:S01]  /*86c0*/  LDC R21, c[0x0][0x8e0] ;  /* 0x00023800ff157b82 */ /* 0x000f220000000800 */
[----:B---3--:R-:W-:-:S04]  /*86d0*/  ISETP.NE.U32.AND P0, PT, R12, RZ, PT ;  /* 0x000000ff0c00720c */ /* 0x008fc80003f05070 */
[----:B------:R-:W-:-:S03]  /*86e0*/  ISETP.NE.AND.EX P0, PT, R13, RZ, PT, P0 ;  /* 0x000000ff0d00720c */ /* 0x000fc60003f05300 */
[----:B------:R-:W3:Y:S01]  /*86f0*/  LDC R20, c[0x0][0x8b8] ;  /* 0x00022e00ff147b82 */ /* 0x000ee20000000800 */
[-CC-:B-1----:R-:W-:Y:S02]  /*8700*/  SHF.R.U64 R23, R22, R6.reuse, R5.reuse ;  /* 0x0000000616177219 */ /* 0x182fe40000001205 */
[----:B------:R-:W-:-:S04]  /*8710*/  SHF.R.U32.HI R4, RZ, R6, R5 ;  /* 0x00000006ff047219 */ /* 0x000fc80000011605 */
[-CC-:B--2---:R-:W-:Y:S01]  /*8720*/  SHF.R.U64 R24, R23, R27.reuse, R4.reuse ;  /* 0x0000001b17187219 */ /* 0x184fe20000001204 */
[----:B------:R-:W1:Y:S01]  /*8730*/  LDC R18, c[0x0][0x8a8] ;  /* 0x00022a00ff127b82 */ /* 0x000e620000000800 */
[----:B------:R-:W-:-:S03]  /*8740*/  SHF.R.U32.HI R27, RZ, R27, R4 ;  /* 0x0000001bff1b7219 */ /* 0x000fc60000011604 */
[----:B------:R-:W-:Y:S01]  /*8750*/  IMAD.MOV.U32 R4, RZ, RZ, R24 ;  /* 0x000000ffff047224 */ /* 0x000fe200078e0018 */
[----:B------:R-:W-:Y:S01]  /*8760*/  MOV R5, R27 ;  /* 0x0000001b00057202 */ /* 0x000fe20000000f00 */
[----:B------:R-:W-:Y:S06]  /*8770*/  @!P0 BRA `(.L_x_198) ;  /* 0x0000000000288947 */ /* 0x000fec0003800000 */
[----:B------:R-:W2:Y:S02]  /*8780*/  LDC R5, c[0x0][0x8f4] ;  /* 0x00023d00ff057b82 */ /* 0x000ea40000000800 */
[----:B--2---:R-:W-:-:S05]  /*8790*/  IADD3 R5, P0, R24, R5, RZ ;  /* 0x0000000518057210 */ /* 0x004fca0007f1e0ff */
[----:B------:R-:W-:-:S04]  /*87a0*/  IMAD.X R27, RZ, RZ, R27, P0 ;  /* 0x000000ffff1b7224 */ /* 0x000fc800000e061b */
[----:B------:R-:W-:-:S04]  /*87b0*/  IMAD.WIDE.U32 R6, R27, R12, RZ ;  /* 0x0000000c1b067225 */ /* 0x000fc800078e00ff */
[----:B------:R-:W-:-:S04]  /*87c0*/  IMAD.WIDE.U32 R6, P0, R5, R13, R6 ;  /* 0x0000000d05067225 */ /* 0x000fc80007800006 */
[----:B------:R-:W-:-:S04]  /*87d0*/  IMAD.WIDE.U32 R4, R5, R12, RZ ;  /* 0x0000000c05047225 */ /* 0x000fc800078e00ff */
[----:B------:R-:W-:Y:S01]  /*87e0*/  IMAD.MOV.U32 R4, RZ, RZ, R7 ;  /* 0x000000ffff047224 */ /* 0x000fe200078e0007 */
[----:B------:R-:W-:Y:S02]  /*87f0*/  IADD3 RZ, P1, R5, R6, RZ ;  /* 0x0000000605ff7210 */ /* 0x000fe40007f3e0ff */
[----:B------:R-:W-:-:S03]  /*8800*/  IADD3.X R5, RZ, RZ, RZ, P0, !PT ;  /* 0x000000ffff057210 */ /* 0x000fc600007fe4ff */
[----:B------:R-:W-:-:S08]  /*8810*/  IMAD.WIDE.U32.X R4, R27, R13, R4, P1 ;  /* 0x0000000d1b047225 */ /* 0x000fd000008e0404 */
.L_x_198:
[----:B------:R-:W-:Y:S02]  /*8820*/  SHF.R.U64 R25, R4, R25, R5 ;  /* 0x0000001904197219 */ /* 0x000fe40000001205 */
[----:B------:R-:W-:Y:S02]  /*8830*/  LOP3.LUT R23, R23, R8, RZ, 0xc0, !PT ;  /* 0x0000000817177212 */ /* 0x000fe400078ec0ff */
[----:B------:R-:W-:Y:S02]  /*8840*/  IADD3 R4, -R25, RZ, RZ ;  /* 0x000000ff19047210 */ /* 0x000fe40007ffe1ff */
[----:B------:R-:W-:Y:S01]  /*8850*/  LOP3.LUT R22, R22, R3, RZ, 0xc0, !PT ;  /* 0x0000000316167212 */ /* 0x000fe200078ec0ff */
[----:B------:R-:W-:Y:S01]  /*8860*/  IMAD R23, R0, R25, R23 ;  /* 0x0000001900177224 */ /* 0x000fe200078e0217 */
[----:B------:R-:W-:Y:S01]  /*8870*/  MOV R6, R14 ;  /* 0x0000000e00067202 */ /* 0x000fe20000000f00 */
[----:B----4-:R-:W-:Y:S02]  /*8880*/  IMAD R21, R4, R21, R24 ;  /* 0x0000001504157224 */ /* 0x010fe400078e0218 */
[----:B---3--:R-:W-:-:S02]  /*8890*/  IMAD R15, R23, R20, R15 ;  /* 0x00000014170f7224 */ /* 0x008fc400078e020f */
[----:B-1----:R-:W-:Y:S02]  /*88a0*/  IMAD R18, R21, R18, R22 ;  /* 0x0000001215127224 */ /* 0x002fe400078e0216 */
[----:B------:R-:W-:-:S03]  /*88b0*/  IMAD.MOV.U32 R4, RZ, RZ, 0x1 ;  /* 0x00000001ff047424 */ /* 0x000fc600078e00ff */
[----:B------:R-:W-:Y:S02]  /*88c0*/  SEL R7, R18, R15, !P2 ;  /* 0x0000000f12077207 */ /* 0x000fe40005000000 */
[----:B------:R-:W-:-:S07]  /*88d0*/  SEL R13, R15, R18, !P2 ;  /* 0x000000120f0d7207 */ /* 0x000fce0005000000 */
.L_x_196:
[----:B------:R-:W-:-:S13]  /*88e0*/  LOP3.LUT P0, RZ, R4, 0xff, RZ, 0xc0, !PT ;  /* 0x000000ff04ff7812 */ /* 0x000fda000780c0ff */
[----:B------:R-:W-:Y:S05]  /*88f0*/  @P0 BRA `(.L_x_199) ;  /* 0xffffffe800ec0947 */ /* 0x000fea000383ffff */
.L_x_143:
[----:B------:R-:W-:-:S13]  /*8900*/  ELECT P0, URZ, PT ;  /* 0x00000000003f782f */ /* 0x000fda0003800000 */
[----:B------:R-:W-:Y:S05]  /*8910*/  @!P0 BRA `(.L_x_10) ;  /* 0x0000001000548947 */ /* 0x000fea0003800000 */
[----:B------:R-:W-:-:S04]  /*8920*/  LOP3.LUT R19, R19, 0x2, RZ, 0xfc, !PT ;  /* 0x0000000213137812 */ /* 0x000fc800078efcff */
[----:B------:R-:W-:-:S13]  /*8930*/  ISETP.NE.AND P1, PT, R19, 0x3, PT ;  /* 0x000000031300780c */ /* 0x000fda0003f25270 */
[----:B------:R-:W-:Y:S05]  /*8940*/  @!P1 BRA `(.L_x_200) ;  /* 0x0000000000049947 */ /* 0x000fea0003800000 */
[----:B------:R-:W-:Y:S01]  /*8950*/  BPT.TRAP 0x1 ;  /* 0x000000040000795c */ /* 0x000fe20000300000 */
.L_x_200:
[----:B-1----:R-:W-:Y:S01]  /*8960*/  IMAD.U32 R3, RZ, RZ, UR37 ;  /* 0x00000025ff037e24 */ /* 0x002fe2000f8e00ff */
[----:B------:R-:W-:Y:S02]  /*8970*/  MOV R0, 0x400 ;  /* 0x0000040000007802 */ /* 0x000fe40000000f00 */
[----:B------:R-:W-:Y:S02]  /*8980*/  MOV R2, 0x1 ;  /* 0x0000000100027802 */ /* 0x000fe40000000f00 */
[----:B------:R-:W-:Y:S02]  /*8990*/  LEA R0, R3, R0, 0x18 ;  /* 0x0000000003007211 */ /* 0x000fe400078ec0ff */
[----:B------:R-:W-:-:S04]  /*89a0*/  SHF.L.U32 R3, R2, 0x1f, RZ ;  /* 0x0000001f02037819 */ /* 0x000fc800000006ff */
[----:B------:R-:W1:Y:S02]  /*89b0*/  SYNCS.PHASECHK.TRANS64.TRYWAIT P0, [R0+URZ+0x60], R3 ;  /* 0x00006003000075a7 */ /* 0x000e64000800017f */
[----:B-1----:R-:W-:Y:S05]  /*89c0*/  @!P0 BRA `(.L_x_201) ;  /* 0x0000001400d88947 */ /* 0x002fea0003800000 */
.L_x_243:
[----:B------:R-:W-:Y:S05]  /*89d0*/  @!P1 BRA `(.L_x_202) ;  /* 0x0000000000049947 */ /* 0x000fea0003800000 */
[----:B------:R-:W-:Y:S01]  /*89e0*/  BPT.TRAP 0x1 ;  /* 0x000000040000795c */ /* 0x000fe20000300000 */
.L_x_202:
[----:B------:R-:W1:Y:S02]  /*89f0*/  SYNCS.PHASECHK.TRANS64.TRYWAIT P0, [R0+URZ+0x68], R3 ;  /* 0x00006803000075a7 */ /* 0x000e64000800017f */
[----:B-1----:R-:W-:Y:S05]  /*8a00*/  @!P0 BRA `(.L_x_203) ;  /* 0x0000001400dc8947 */ /* 0x002fea0003800000 */
.L_x_244:
[----:B------:R-:W-:Y:S05]  /*8a10*/  @!P1 BRA `(.L_x_204) ;  /* 0x0000000000049947 */ /* 0x000fea0003800000 */
[----:B------:R-:W-:Y:S01]  /*8a20*/  BPT.TRAP 0x1 ;  /* 0x000000040000795c */ /* 0x000fe20000300000 */
.L_x_204:
[----:B------:R-:W1:Y:S02]  /*8a30*/  SYNCS.PHASECHK.TRANS64.TRYWAIT P0, [R0+URZ+0x70], R3 ;  /* 0x00007003000075a7 */ /* 0x000e64000800017f */
[----:B-1----:R-:W-:Y:S05]  /*8a40*/  @!P0 BRA `(.L_x_205) ;  /* 0x0000001400e08947 */ /* 0x002fea0003800000 */
.L_x_245:
[----:B------:R-:W-:Y:S05]  /*8a50*/  @!P1 BRA `(.L_x_206) ;  /* 0x0000000000049947 */ /* 0x000fea0003800000 */
[----:B------:R-:W-:Y:S01]  /*8a60*/  BPT.TRAP 0x1 ;  /* 0x000000040000795c */ /* 0x000fe20000300000 */
.L_x_206:
[----:B------:R-:W-:-:S05]  /*8a70*/  IMAD.MOV.U32 R3, RZ, RZ, 0x1 ;  /* 0x00000001ff037424 */ /* 0x000fca00078e00ff */
[----:B------:R-:W-:-:S07]  /*8a80*/  SHF.L.U32 R3, R3, 0x1f, RZ ;  /* 0x0000001f03037819 */ /* 0x000fce00000006ff */
.L_x_207:
[----:B------:R1:W1:Y:S02]  /*8a90*/  SYNCS.PHASECHK.TRANS64.TRYWAIT P0, [R0+URZ+0x78], R3 ;  /* 0x00007803000075a7 */ /* 0x000264000800017f */
[----:B-1----:R-:W-:Y:S05]  /*8aa0*/  @!P0 NANOSLEEP.SYNCS 0x989680 ;  /* 0x009896800000895d */ /* 0x002fea0003900000 */
[----:B------:R-:W1:Y:S02]  /*8ab0*/  @!P0 SYNCS.PHASECHK.TRANS64 P0, [R0+URZ+0x78], R3 ;  /* 0x00007803000085a7 */ /* 0x000e64000800007f */
[----:B-1----:R-:W-:Y:S05]  /*8ac0*/  @P0 BRA `(.L_x_10) ;  /* 0x0000000c00e80947 */ /* 0x002fea0003800000 */
[----:B------:R-:W-:Y:S05]  /*8ad0*/  BRA `(.L_x_207) ;  /* 0xfffffffc00ec7947 */ /* 0x000fea000383ffff */
.L_x_138:
[----:B------:R-:W-:Y:S01]  /*8ae0*/  LOP3.LUT P0, RZ, R10, 0xff, RZ, 0xc0, !PT ;  /* 0x000000ff0aff7812 */ /* 0x000fe2000780c0ff */
[----:B------:R-:W-:Y:S01]  /*8af0*/  IMAD.MOV.U32 R0, RZ, RZ, RZ ;  /* 0x000000ffff007224 */ /* 0x000fe200078e00ff */
[----:B------:R-:W-:-:S11]  /*8b00*/  MOV R3, 0x1 ;  /* 0x0000000100037802 */ /* 0x000fd60000000f00 */
[----:B------:R-:W-:Y:S05]  /*8b10*/  @!P0 BRA `(.L_x_208) ;  /* 0x0000000c00208947 */ /* 0x000fea0003800000 */
[----:B------:R-:W1:Y:S01]  /*8b20*/  LDC R0, c[0x0][0x28c] ;  /* 0x0000a300ff007b82 */ /* 0x000e620000000800 */
[C---:B------:R-:W-:Y:S01]  /*8b30*/  LOP3.LUT P2, RZ, R18.reuse, 0x7f, RZ, 0xc0, !PT ;  /* 0x0000007f12ff7812 */ /* 0x040fe2000784c0ff */
[----:B------:R-:W-:Y:S01]  /*8b40*/  ULDC UR5, c[0x0][0x900] ;  /* 0x0002400000057ab9 */ /* 0x000fe20000000800 */
[----:B------:R-:W-:Y:S01]  /*8b50*/  LOP3.LUT P0, RZ, R18, 0x1f, RZ, 0xc0, !PT ;  /* 0x0000001f12ff7812 */ /* 0x000fe2000780c0ff */
[----:B------:R-:W-:Y:S01]  /*8b60*/  UMOV UR6, 0xffffffff ;  /* 0xffffffff00067882 */ /* 0x000fe20000000000 */
[----:B------:R-:W-:Y:S01]  /*8b70*/  BSSY B0, `(.L_x_208) ;  /* 0x00000c2000007945 */ /* 0x000fe20003800000 */
[----:B------:R-:W-:Y:S01]  /*8b80*/  USHF.L.U32 UR6, UR6, UR5, URZ ;  /* 0x0000000506067299 */ /* 0x000fe2000800063f */
[----:B------:R-:W-:Y:S01]  /*8b90*/  IMAD.MOV.U32 R10, RZ, RZ, 0x1 ;  /* 0x00000001ff0a7424 */ /* 0x000fe200078e00ff */
[----:B------:R-:W-:Y:S01]  /*8ba0*/  LOP3.LUT R18, R22, 0x2, RZ, 0xfc, !PT ;  /* 0x0000000216127812 */ /* 0x000fe200078efcff */
[----:B------:R-:W-:Y:S01]  /*8bb0*/  ULDC UR4, c[0x0][0x8a8] ;  /* 0x00022a0000047ab9 */ /* 0x000fe20000000800 */
[----:B------:R-:W-:Y:S01]  /*8bc0*/  PLOP3.LUT P0, PT, P0, P2, PT, 0x8a, 0x0 ;  /* 0x000000000000781c */ /* 0x000fe20000705172 */
[----:B------:R-:W-:Y:S01]  /*8bd0*/  UMOV UR7, 0x1 ;  /* 0x0000000100077882 */ /* 0x000fe20000000000 */
[----:B------:R-:W-:-:S02]  /*8be0*/  UIADD3 UR15, UR4, -0x1, URZ ;  /* 0xffffffff040f7890 */ /* 0x000fc4000fffe03f */
[----:B------:R-:W-:Y:S02]  /*8bf0*/  USHF.L.U32 UR17, UR7, UR5, URZ ;  /* 0x0000000507117299 */ /* 0x000fe4000800063f */
[----:B------:R-:W-:Y:S01]  /*8c00*/  ULOP3.LUT UR16, URZ, UR6, URZ, 0x33, !UPT ;  /* 0x000000063f107292 */ /* 0x000fe2000f8e333f */
[----:B------:R-:W-:Y:S01]  /*8c10*/  ULDC.64 UR20, c[0x0][0x198] ;  /* 0x0000660000147ab9 */ /* 0x000fe20000000a00 */
[----:B-1----:R-:W-:-:S04]  /*8c20*/  IADD3 R0, R0, 0x3f, RZ ;  /* 0x0000003f00007810 */ /* 0x002fc80007ffe0ff */
[----:B------:R-:W-:-:S04]  /*8c30*/  SHF.R.S32.HI R3, RZ, 0x1f, R0 ;  /* 0x0000001fff037819 */ /* 0x000fc80000011400 */
[----:B------:R-:W-:Y:S01]  /*8c40*/  LEA.HI R3, R3, R0, RZ, 0x6 ;  /* 0x0000000003037211 */ /* 0x000fe200078f30ff */
[----:B------:R-:W-:-:S03]  /*8c50*/  IMAD.MOV.U32 R0, RZ, RZ, RZ ;  /* 0x000000ffff007224 */ /* 0x000fc600078e00ff */
[----:B------:R-:W-:Y:S02]  /*8c60*/  SHF.R.S32.HI R11, RZ, 0x6, R3 ;  /* 0x00000006ff0b7819 */ /* 0x000fe40000011403 */
[----:B------:R-:W-:Y:S02]  /*8c70*/  MOV R3, 0x1 ;  /* 0x0000000100037802 */ /* 0x000fe40000000f00 */
[----:B------:R-:W-:-:S07]  /*8c80*/  IADD3 R12, R11, 0x1, RZ ;  /* 0x000000010b0c7810 */ /* 0x000fce0007ffe0ff */
.L_x_220:
[----:B------:R-:W-:-:S03]  /*8c90*/  UMOV UR4, 0xffffffff ;  /* 0xffffffff00047882 */ /* 0x000fc60000000000 */
[----:B------:R-:W-:Y:S05]  /*8ca0*/  BRA.DIV UR4, `(.L_x_209) ;  /* 0x00000016045c7947 */ /* 0x000fea000b800000 */
[----:B------:R-:W-:-:S13]  /*8cb0*/  ELECT P6, URZ, PT ;  /* 0x00000000003f782f */ /* 0x000fda00038c0000 */
.L_x_248:
[----:B------:R-:W1:Y:S01]  /*8cc0*/  LDC R4, c[0x0][0x28c] ;  /* 0x0000a300ff047b82 */ /* 0x000e620000000800 */
[----:B------:R-:W-:Y:S01]  /*8cd0*/  BSSY B1, `(.L_x_210) ;  /* 0x0000037000017945 */ /* 0x000fe20003800000 */
[----:B-1----:R-:W-:-:S13]  /*8ce0*/  ISETP.LT.OR P6, PT, R4, 0x1, !P6 ;  /* 0x000000010400780c */ /* 0x002fda00077c1670 */
[----:B------:R-:W-:Y:S05]  /*8cf0*/  @P6 BRA `(.L_x_211) ;  /* 0x0000000000d06947 */ /* 0x000fea0003800000 */
[----:B------:R-:W-:Y:S01]  /*8d00*/  IMAD.SHL.U32 R14, R7, 0x80, RZ ;  /* 0x00000080070e7824 */ /* 0x000fe200078e00ff */
[----:B------:R-:W-:Y:S01]  /*8d10*/  SHF.L.U32 R13, R13, 0x8, RZ ;  /* 0x000000080d0d7819 */ /* 0x000fe200000006ff */
[----:B------:R-:W-:Y:S01]  /*8d20*/  IMAD.MOV.U32 R19, RZ, RZ, RZ ;  /* 0x000000ffff137224 */ /* 0x000fe200078e00ff */
[----:B------:R-:W-:Y:S01]  /*8d30*/  MOV R4, R12 ;  /* 0x0000000c00047202 */ /* 0x000fe20000000f00 */
[----:B------:R-:W-:Y:S01]  /*8d40*/  IMAD.MOV.U32 R5, RZ, RZ, R3 ;  /* 0x000000ffff057224 */ /* 0x000fe200078e0003 */
[----:B------:R-:W-:-:S07]  /*8d50*/  MOV R7, R0 ;  /* 0x0000000000077202 */ /* 0x000fce0000000f00 */
.L_x_215:
[----:B------:R-:W1:Y:S01]  /*8d60*/  S2R R9, SR_CgaCtaId ;  /* 0x0000000000097919 */ /* 0x000e620000008800 */
[----:B------:R-:W-:-:S04]  /*8d70*/  MOV R8, 0x400 ;  /* 0x0000040000087802 */ /* 0x000fc80000000f00 */
[----:B-1----:R-:W-:Y:S02]  /*8d80*/  LEA R20, R9, R8, 0x18 ;  /* 0x0000000809147211 */ /* 0x002fe400078ec0ff */
[----:B------:R-:W-:Y:S01]  /*8d90*/  SHF.L.U32 R8, R5, 0x1f, RZ ;  /* 0x0000001f05087819 */ /* 0x000fe200000006ff */
[----:B------:R-:W1:Y:S02]  /*8da0*/  @!P2 LDC R9, c[0x0][0x500] ;  /* 0x00014000ff09ab82 */ /* 0x000e640000000800 */
[----:B------:R-:W-:-:S04]  /*8db0*/  IMAD R15, R7, 0x8, R20 ;  /* 0x00000008070f7824 */ /* 0x000fc800078e0214 */
[----:B------:R-:W2:Y:S02]  /*8dc0*/  SYNCS.PHASECHK.TRANS64.TRYWAIT P1, [R15+URZ+0x20], R8 ;  /* 0x000020080f0075a7 */ /* 0x000ea4000802017f */
[----:B--2---:R-:W-:Y:S05]  /*8dd0*/  @!P1 BRA `(.L_x_212) ;  /* 0x0000001400309947 */ /* 0x004fea0003800000 */
.L_x_249:
[----:B--2---:R-:W-:Y:S01]  /*8de0*/  PRMT R8, R18, 0x9910, RZ ;  /* 0x0000991012087816 */ /* 0x004fe200000000ff */
[----:B-1----:R1:W-:Y:S03]  /*8df0*/  @!P2 SYNCS.ARRIVE.TRANS64 RZ, [R15+URZ], R9 ;  /* 0x000000090fffa9a7 */ /* 0x0023e6000800003f */
[----:B------:R-:W-:-:S13]  /*8e00*/  ISETP.NE.AND P1, PT, R8, 0x2, PT ;  /* 0x000000020800780c */ /* 0x000fda0003f25270 */
[----:B-1----:R-:W-:Y:S05]  /*8e10*/  @P1 BRA `(.L_x_213) ;  /* 0x0000000000041947 */ /* 0x002fea0003800000 */
[----:B------:R-:W-:Y:S01]  /*8e20*/  BPT.TRAP 0x1 ;  /* 0x000000040000795c */ /* 0x000fe20000300000 */
.L_x_213:
[----:B------:R-:W-:Y:S05]  /*8e30*/  @P0 BRA `(.L_x_214) ;  /* 0x0000000000040947 */ /* 0x000fea0003800000 */
[----:B------:R-:W-:Y:S01]  /*8e40*/  BPT.TRAP 0x1 ;  /* 0x000000040000795c */ /* 0x000fe20000300000 */
.L_x_214:
[C---:B------:R-:W-:Y:S01]  /*8e50*/  LEA R8, R7.reuse, R20, 0xf ;  /* 0x0000001407087211 */ /* 0x040fe200078e78ff */
[----:B------:R-:W-:Y:S01]  /*8e60*/  IMAD R20, R7, 0x4000, R20 ;  /* 0x0000400007147824 */ /* 0x000fe200078e0214 */
[----:B------:R-:W-:Y:S01]  /*8e70*/  R2UR UR9, R15 ;  /* 0x000000000f0972ca */ /* 0x000fe200000e0000 */
[----:B------:R-:W-:Y:S01]  /*8e80*/  VIADD R4, R4, 0xffffffff ;  /* 0xffffffff04047836 */ /* 0x000fe20000000000 */
[----:B------:R-:W-:Y:S01]  /*8e90*/  R2UR UR5, R8 ;  /* 0x00000000080572ca */ /* 0x000fe200000e0000 */
[----:B------:R-:W-:Y:S01]  /*8ea0*/  UIADD3 UR4, UP0, UR20, 0xf0, URZ ;  /* 0x000000f014047890 */ /* 0x000fe2000ff1e03f */
[----:B------:R-:W-:Y:S01]  /*8eb0*/  R2UR UR8, R20 ;  /* 0x00000000140872ca */ /* 0x000fe200000e0000 */
[----:B------:R-:W-:Y:S01]  /*8ec0*/  UIADD3 UR22, UP1, UR20, 0x1f0, URZ ;  /* 0x000001f014167890 */ /* 0x000fe2000ff3e03f */
[----:B------:R-:W-:Y:S01]  /*8ed0*/  R2UR UR11, R13 ;  /* 0x000000000d0b72ca */ /* 0x000fe200000e0000 */
[----:B------:R-:W-:Y:S01]  /*8ee0*/  UMOV UR6, 0x0 ;  /* 0x0000000000067882 */ /* 0x000fe20000000000 */
[----:B------:R-:W-:Y:S01]  /*8ef0*/  R2UR UR10, R19 ;  /* 0x00000000130a72ca */ /* 0x000fe200000e0000 */
[----:B------:R-:W-:Y:S01]  /*8f00*/  UIADD3.X UR23, URZ, UR21, URZ, UP1, !UPT ;  /* 0x000000153f177290 */ /* 0x000fe20008ffe43f */
[----:B------:R-:W-:Y:S01]  /*8f10*/  R2UR UR12, R6 ;  /* 0x00000000060c72ca */ /* 0x000fe200000e0000 */
[----:B------:R-:W-:Y:S01]  /*8f20*/  UMOV UR7, 0x10000000 ;  /* 0x1000000000077882 */ /* 0x000fe20000000000 */
[----:B------:R-:W-:-:S02]  /*8f30*/  R2UR UR18, R14 ;  /* 0x000000000e1272ca */ /* 0x000fc400000e0000 */
[----:B------:R-:W-:Y:S01]  /*8f40*/  ISETP.GT.AND P3, PT, R4, 0x1, PT ;  /* 0x000000010400780c */ /* 0x000fe20003f64270 */
[----:B------:R-:W-:Y:S01]  /*8f50*/  UIADD3 UR13, UR5, 0x8400, URZ ;  /* 0x00008400050d7890 */ /* 0x000fe2000fffe03f */
[----:B------:R-:W-:Y:S01]  /*8f60*/  IADD3 R7, R7, 0x1, RZ ;  /* 0x0000000107077810 */ /* 0x000fe20007ffe0ff */
[----:B------:R-:W-:Y:S01]  /*8f70*/  UIADD3.X UR5, URZ, UR21, URZ, UP0, !UPT ;  /* 0x000000153f057290 */ /* 0x000fe200087fe43f */
[----:B------:R-:W-:Y:S01]  /*8f80*/  IADD3 R19, R19, 0x40, RZ ;  /* 0x0000004013137810 */ /* 0x000fe20007ffe0ff */
[----:B------:R-:W-:Y:S01]  /*8f90*/  UIADD3 UR14, UR8, 0x28400, URZ ;  /* 0x00028400080e7890 */ /* 0x000fe2000fffe03f */
[----:B------:R-:W-:Y:S02]  /*8fa0*/  ISETP.NE.AND P1, PT, R7, 0x4, PT ;  /* 0x000000040700780c */ /* 0x000fe40003f25270 */
[----:B------:R-:W-:Y:S02]  /*8fb0*/  UMOV UR8, UR13 ;  /* 0x0000000d00087c82 */ /* 0x000fe40008000000 */
[----:B------:R-:W-:-:S02]  /*8fc0*/  SEL R8, RZ, 0x1, P1 ;  /* 0x00000001ff087807 */ /* 0x000fc40000800000 */
[----:B------:R1:W-:Y:S01]  /*8fd0*/  UTMALDG.3D [UR8], [UR4], desc[UR6] ;  /* 0x00000608040075b4 */ /* 0x0003e20008011000 */
[----:B------:R-:W-:Y:S02]  /*8fe0*/  SEL R7, R7, RZ, P1 ;  /* 0x000000ff07077207 */ /* 0x000fe40000800000 */
[----:B------:R-:W-:Y:S01]  /*8ff0*/  LOP3.LUT R5, R5, R8, RZ, 0x3c, !PT ;  /* 0x0000000805057212 */ /* 0x000fe200078e3cff */
[----:B-1----:R-:W-:Y:S01]  /*9000*/  UMOV UR8, UR14 ;  /* 0x0000000e00087c82 */ /* 0x002fe20008000000 */
[----:B------:R-:W-:Y:S02]  /*9010*/  UMOV UR11, UR18 ;  /* 0x00000012000b7c82 */ /* 0x000fe40008000000 */
[----:B------:R1:W-:Y:S02]  /*9020*/  UTMALDG.3D [UR8], [UR22], desc[UR6] ;  /* 0x00000608160075b4 */ /* 0x0003e40008011000 */
[----:B-1----:R-:W-:Y:S05]  /*9030*/  @P3 BRA `(.L_x_215) ;  /* 0xfffffffc00483947 */ /* 0x002fea000383ffff */
.L_x_211:
[----:B------:R-:W-:Y:S05]  /*9040*/  BSYNC B1 ;  /* 0x0000000000017941 */ /* 0x000fea0003800000 */
.L_x_210:
[----:B------:R-:W-:Y:S01]  /*9050*/  LOP3.LUT P3, RZ, R10, 0xff, RZ, 0xc0, !PT ;  /* 0x000000ff0aff7812 */ /* 0x000fe2000786c0ff */
[----:B------:R-:W-:Y:S01]  /*9060*/  IMAD.IADD R0, R11, 0x1, R0 ;  /* 0x000000010b007824 */ /* 0x000fe200078e0200 */
[----:B------:R-:W-:Y:S01]  /*9070*/  IADD3 R16, P4, R16, UR40, RZ ;  /* 0x0000002810107c10 */ /* 0x000fe2000ff9e0ff */
[----:B------:R-:W-:Y:S01]  /*9080*/  ULDC.64 UR4, c[0x0][0x8f8] ;  /* 0x00023e0000047ab9 */ /* 0x000fe20000000a00 */
[----:B------:R-:W-:Y:S01]  /*9090*/  BSSY B1, `(.L_x_216) ;  /* 0x000006d000017945 */ /* 0x000fe20003800000 */
[----:B------:R-:W-:Y:S01]  /*90a0*/  MOV R13, 0xffffffff ;  /* 0xffffffff000d7802 */ /* 0x000fe20000000f00 */
[----:B------:R-:W-:Y:S01]  /*90b0*/  IMAD.MOV.U32 R7, RZ, RZ, -0x1 ;  /* 0xffffffffff077424 */ /* 0x000fe200078e00ff */
[----:B------:R-:W-:Y:S02]  /*90c0*/  SHF.R.U32.HI R4, RZ, 0x2, R0 ;  /* 0x00000002ff047819 */ /* 0x000fe40000011600 */
[----:B------:R-:W-:Y:S02]  /*90d0*/  ISETP.GT.U32.AND P1, PT, R0, 0x3, PT ;  /* 0x000000030000780c */ /* 0x000fe40003f24070 */
[----:B------:R-:W-:-:S02]  /*90e0*/  LOP3.LUT R4, R4, 0x1, RZ, 0xc0, !PT ;  /* 0x0000000104047812 */ /* 0x000fc400078ec0ff */
[----:B------:R-:W1:Y:S01]  /*90f0*/  @P3 S2R R6, SR_CgaCtaId ;  /* 0x0000000000063919 */ /* 0x000e620000008800 */
[----:B------:R-:W-:Y:S02]  /*9100*/  @P3 MOV R5, 0x400 ;  /* 0x0000040000053802 */ /* 0x000fe40000000f00 */
[----:B------:R-:W-:Y:S02]  /*9110*/  ISETP.LT.U32.AND P1, PT, R11, 0x4, P1 ;  /* 0x000000040b00780c */ /* 0x000fe40000f21070 */
[----:B------:R-:W-:Y:S02]  /*9120*/  IADD3.X R17, R17, UR38, RZ, P4, !PT ;  /* 0x0000002611117c10 */ /* 0x000fe4000a7fe4ff */
[----:B------:R-:W-:Y:S02]  /*9130*/  ISETP.GE.U32.AND P4, PT, R16, UR4, PT ;  /* 0x0000000410007c0c */ /* 0x000fe4000bf86070 */
[----:B------:R-:W-:Y:S02]  /*9140*/  LOP3.LUT R0, R0, 0x3, RZ, 0xc0, !PT ;  /* 0x0000000300007812 */ /* 0x000fe400078ec0ff */
[----:B------:R-:W-:-:S02]  /*9150*/  PRMT R10, RZ, 0x7610, R10 ;  /* 0x00007610ff0a7816 */ /* 0x000fc4000000000a */
[----:B-1----:R-:W-:Y:S02]  /*9160*/  @P3 LEA R5, R6, R5, 0x18 ;  /* 0x0000000506053211 */ /* 0x002fe400078ec0ff */
[----:B------:R-:W-:Y:S02]  /*9170*/  MOV R6, 0xffffffff ;  /* 0xffffffff00067802 */ /* 0x000fe40000000f00 */
[----:B------:R1:W-:Y:S01]  /*9180*/  @P3 SYNCS.ARRIVE.TRANS64.A1T0 RZ, [R5+URZ+0x88], RZ ;  /* 0x000088ff05ff39a7 */ /* 0x0003e2000810003f */
[----:B------:R-:W-:Y:S02]  /*9190*/  ISETP.NE.U32.AND P3, PT, R4, 0x1, PT ;  /* 0x000000010400780c */ /* 0x000fe40003f65070 */
[----:B------:R-:W-:Y:S02]  /*91a0*/  SEL R4, RZ, 0x1, !P1 ;  /* 0x00000001ff047807 */ /* 0x000fe40004800000 */
[----:B------:R-:W-:Y:S02]  /*91b0*/  ISETP.GE.U32.AND.EX P1, PT, R17, UR5, PT, P4 ;  /* 0x0000000511007c0c */ /* 0x000fe4000bf26140 */
[----:B------:R-:W-:-:S04]  /*91c0*/  ISETP.GT.U32.AND P3, PT, R11, 0x3, !P3 ;  /* 0x000000030b00780c */ /* 0x000fc80005f64070 */
[----:B-1----:R-:W-:-:S04]  /*91d0*/  SEL R5, RZ, 0x1, !P3 ;  /* 0x00000001ff057807 */ /* 0x002fc80005800000 */
[--C-:B------:R-:W-:Y:S02]  /*91e0*/  LOP3.LUT R3, R5, R3, R4.reuse, 0x96, !PT ;  /* 0x0000000305037212 */ /* 0x100fe400078e9604 */
[----:B------:R-:W-:Y:S01]  /*91f0*/  PRMT R4, RZ, 0x7610, R4 ;  /* 0x00007610ff047816 */ /* 0x000fe20000000004 */
[----:B------:R-:W-:Y:S06]  /*9200*/  @P1 BRA `(.L_x_217) ;  /* 0x0000000400541947 */ /* 0x000fec0003800000 */
[----:B------:R-:W-:Y:S01]  /*9210*/  ULDC.64 UR4, c[0x0][0x8d0] ;  /* 0x0002340000047ab9 */ /* 0x000fe20000000a00 */
[----:B------:R-:W1:Y:S01]  /*9220*/  S2R R14, SR_CTAID.X ;  /* 0x00000000000e7919 */ /* 0x000e620000002500 */
[----:B------:R-:W-:Y:S01]  /*9230*/  ISETP.NE.U32.AND P1, PT, RZ, UR4, PT ;  /* 0x00000004ff007c0c */ /* 0x000fe2000bf25070 */
[----:B------:R-:W-:Y:S01]  /*9240*/  ULDC UR7, c[0x0][0x8d8] ;  /* 0x0002360000077ab9 */ /* 0x000fe20000000800 */
[----:B------:R-:W-:Y:S01]  /*9250*/  IMAD.MOV.U32 R4, RZ, RZ, R16 ;  /* 0x000000ffff047224 */ /* 0x000fe200078e0010 */
[----:B------:R-:W2:Y:S01]  /*9260*/  S2R R13, SR_CTAID.Y ;  /* 0x00000000000d7919 */ /* 0x000ea20000002600 */
[----:B------:R-:W-:Y:S02]  /*9270*/  ISETP.NE.AND.EX P1, PT, RZ, UR5, PT, P1 ;  /* 0x00000005ff007c0c */ /* 0x000fe4000bf25310 */
[----:B------:R-:W-:-:S11]  /*9280*/  MOV R5, R17 ;  /* 0x0000001100057202 */ /* 0x000fd60000000f00 */
[----:B------:R-:W-:Y:S05]  /*9290*/  @!P1 BRA `(.L_x_218) ;  /* 0x0000000000289947 */ /* 0x000fea0003800000 */
[----:B------:R-:W-:Y:S02]  /*92a0*/  ULDC UR6, c[0x0][0x8dc] ;  /* 0x0002370000067ab9 */ /* 0x000fe40000000800 */
[----:B------:R-:W-:-:S05]  /*92b0*/  IADD3 R9, P1, R16, UR6, RZ ;  /* 0x0000000610097c10 */ /* 0x000fca000ff3e0ff */
[----:B------:R-:W-:-:S04]  /*92c0*/  IMAD.X R15, RZ, RZ, R17, P1 ;  /* 0x000000ffff0f7224 */ /* 0x000fc800008e0611 */
[----:B------:R-:W-:-:S04]  /*92d0*/  IMAD.WIDE.U32 R6, R15, UR4, RZ ;  /* 0x000000040f067c25 */ /* 0x000fc8000f8e00ff */
[----:B------:R-:W-:-:S04]  /*92e0*/  IMAD.WIDE.U32 R6, P1, R9, UR5, R6 ;  /* 0x0000000509067c25 */ /* 0x000fc8000f820006 */
[----:B------:R-:W-:Y:S01]  /*92f0*/  IMAD.WIDE.U32 R8, R9, UR4, RZ ;  /* 0x0000000409087c25 */ /* 0x000fe2000f8e00ff */
[----:B------:R-:W-:-:S03]  /*9300*/  IADD3.X R5, RZ, RZ, RZ, P1, !PT ;  /* 0x000000ffff057210 */ /* 0x000fc60000ffe4ff */
[----:B------:R-:W-:Y:S01]  /*9310*/  IMAD.MOV.U32 R4, RZ, RZ, R7 ;  /* 0x000000ffff047224 */ /* 0x000fe200078e0007 */
[----:B------:R-:W-:-:S05]  /*9320*/  IADD3 RZ, P1, R9, R6, RZ ;  /* 0x0000000609ff7210 */ /* 0x000fca0007f3e0ff */
[----:B------:R-:W-:-:S08]  /*9330*/  IMAD.WIDE.U32.X R4, R15, UR5, R4, P1 ;  /* 0x000000050f047c25 */ /* 0x000fd000088e0404 */
.L_x_218:
[--C-:B------:R-:W-:Y:S01]  /*9340*/  SHF.R.U64 R8, R4, UR7, R5.reuse ;  /* 0x0000000704087c19 */ /* 0x100fe20008001205 */
[----:B------:R-:W-:Y:S01]  /*9350*/  ULDC.64 UR4, c[0x0][0x8c8] ;  /* 0x0002320000047ab9 */ /* 0x000fe20000000a00 */
[----:B------:R-:W-:Y:S01]  /*9360*/  SHF.R.U32.HI R4, RZ, UR7, R5 ;  /* 0x00000007ff047c19 */ /* 0x000fe20008011605 */
[----:B------:R-:W3:Y:S01]  /*9370*/  LDC R25, c[0x0][0x144] ;  /* 0x00005100ff197b82 */ /* 0x000ee20000000800 */
[----:B------:R-:W-:Y:S01]  /*9380*/  IADD3 R7, P1, RZ, -R8, RZ ;  /* 0x80000008ff077210 */ /* 0x000fe20007f3e0ff */
[----:B------:R-:W-:Y:S01]  /*9390*/  ULDC.64 UR8, c[0x0][0x8e8] ;  /* 0x00023a0000087ab9 */ /* 0x000fe20000000a00 */
[----:B-1----:R-:W-:Y:S01]  /*93a0*/  I2FP.F32.U32 R9, R14 ;  /* 0x0000000e00097245 */ /* 0x002fe20000201000 */
[----:B------:R-:W-:Y:S01]  /*93b0*/  ULDC UR6, c[0x0][0x8b0] ;  /* 0x00022c0000067ab9 */ /* 0x000fe20000000800 */
[----:B------:R-:W-:Y:S02]  /*93c0*/  IADD3.X R4, RZ, ~R4, RZ, P1, !PT ;  /* 0x80000004ff047210 */ /* 0x000fe40000ffe4ff */
[----:B------:R-:W-:Y:S01]  /*93d0*/  ISETP.NE.U32.AND P1, PT, RZ, UR8, PT ;  /* 0x00000008ff007c0c */ /* 0x000fe2000bf25070 */
[----:B------:R-:W1:Y:S02]  /*93e0*/  LDC R20, c[0x0][0x148] ;  /* 0x00005200ff147b82 */ /* 0x000e640000000800 */
[----:B------:R-:W-:Y:S01]  /*93f0*/  IMAD R6, R4, UR4, RZ ;  /* 0x0000000404067c24 */ /* 0x000fe2000f8e02ff */
[----:B------:R-:W-:Y:S01]  /*9400*/  ISETP.NE.AND.EX P1, PT, RZ, UR9, PT, P1 ;  /* 0x00000009ff007c0c */ /* 0x000fe2000bf25310 */
[----:B------:R-:W-:Y:S01]  /*9410*/  IMAD.WIDE.U32 R4, R7, UR4, R16 ;  /* 0x0000000407047c25 */ /* 0x000fe2000f8e0010 */
[----:B------:R-:W-:-:S03]  /*9420*/  ULDC UR4, c[0x0][0x150] ;  /* 0x0000540000047ab9 */ /* 0x000fc60000000800 */
[----:B------:R-:W-:Y:S02]  /*9430*/  IMAD R7, R7, UR5, R6 ;  /* 0x0000000507077c24 */ /* 0x000fe4000f8e0206 */
[----:B------:R-:W-:Y:S01]  /*9440*/  FMUL R6, R9, UR4 ;  /* 0x0000000409067c20 */ /* 0x000fe20008400000 */
[----:B------:R-:W-:Y:S01]  /*9450*/  ULDC UR4, c[0x0][0x8c0] ;  /* 0x0002300000047ab9 */ /* 0x000fe20000000800 */
[----:B------:R-:W-:Y:S01]  /*9460*/  ULDC UR5, c[0x0][0x154] ;  /* 0x0000550000057ab9 */ /* 0x000fe20000000800 */
[----:B------:R-:W-:-:S03]  /*9470*/  IMAD.IADD R5, R5, 0x1, R7 ;  /* 0x0000000105057824 */ /* 0x000fc600078e0207 */
[----:B------:R-:W4:Y:S02]  /*9480*/  F2I.U32.TRUNC.NTZ R6, R6 ;  /* 0x0000000600067305 */ /* 0x000f24000020f000 */
[----:B------:R-:W-:Y:S02]  /*9490*/  SHF.R.U64 R9, R4, UR4, R5 ;  /* 0x0000000404097c19 */ /* 0x000fe40008001205 */
[----:B--2---:R-:W-:-:S05]  /*94a0*/  I2FP.F32.U32 R4, R13 ;  /* 0x0000000d00047245 */ /* 0x004fca0000201000 */
[----:B------:R-:W-:Y:S01]  /*94b0*/  FMUL R21, R4, UR5 ;  /* 0x0000000504157c20 */ /* 0x000fe20008400000 */
[----:B------:R-:W-:Y:S01]  /*94c0*/  SHF.R.U32.HI R4, RZ, UR4, R5 ;  /* 0x00000004ff047c19 */ /* 0x000fe20008011605 */
[----:B------:R-:W-:-:S03]  /*94d0*/  ULDC UR4, c[0x0][0x900] ;  /* 0x0002400000047ab9 */ /* 0x000fc60000000800 */
[--C-:B------:R-:W-:Y:S01]  /*94e0*/  SHF.R.U64 R19, R9, UR6, R4.reuse ;  /* 0x0000000609137c19 */ /* 0x100fe20008001204 */
[----:B------:R-:W2:Y:S01]  /*94f0*/  F2I.U32.TRUNC.NTZ R21, R21 ;  /* 0x0000001500157305 */ /* 0x000ea2000020f000 */
[----:B------:R-:W-:Y:S02]  /*9500*/  SHF.R.U32.HI R4, RZ, UR6, R4 ;  /* 0x00000006ff047c19 */ /* 0x000fe40008011604 */
[----:B----4-:R-:W-:Y:S02]  /*9510*/  IADD3 R6, -R6, RZ, RZ ;  /* 0x000000ff06067210 */ /* 0x010fe40007ffe1ff */
[--C-:B------:R-:W-:Y:S02]  /*9520*/  SHF.R.U64 R15, R19, UR4, R4.reuse ;  /* 0x00000004130f7c19 */ /* 0x100fe40008001204 */
[----:B------:R-:W-:Y:S01]  /*9530*/  SHF.R.U32.HI R23, RZ, UR4, R4 ;  /* 0x00000004ff177c19 */ /* 0x000fe20008011604 */
[----:B---3--:R-:W-:Y:S02]  /*9540*/  IMAD R14, R25, R6, R14 ;  /* 0x00000006190e7224 */ /* 0x008fe400078e020e */
[----:B------:R-:W-:Y:S01]  /*9550*/  IMAD.MOV.U32 R4, RZ, RZ, R15 ;  /* 0x000000ffff047224 */ /* 0x000fe200078e000f */
[----:B------:R-:W-:Y:S01]  /*9560*/  MOV R5, R23 ;  /* 0x0000001700057202 */ /* 0x000fe20000000f00 */
[----:B------:R-:W-:Y:S06]  /*9570*/  @!P1 BRA `(.L_x_219) ;  /* 0x0000000000289947 */ /* 0x000fec0003800000 */
[----:B------:R-:W-:Y:S02]  /*9580*/  ULDC UR4, c[0x0][0x8f4] ;  /* 0x00023d0000047ab9 */ /* 0x000fe40000000800 */
[----:B------:R-:W-:-:S05]  /*9590*/  IADD3 R5, P1, R15, UR4, RZ ;  /* 0x000000040f057c10 */ /* 0x000fca000ff3e0ff */
[----:B------:R-:W-:-:S04]  /*95a0*/  IMAD.X R23, RZ, RZ, R23, P1 ;  /* 0x000000ffff177224 */ /* 0x000fc800008e0617 */
[----:B------:R-:W-:-:S04]  /*95b0*/  IMAD.WIDE.U32 R6, R23, UR8, RZ ;  /* 0x0000000817067c25 */ /* 0x000fc8000f8e00ff */
[----:B------:R-:W-:-:S04]  /*95c0*/  IMAD.WIDE.U32 R6, P1, R5, UR9, R6 ;  /* 0x0000000905067c25 */ /* 0x000fc8000f820006 */
[----:B------:R-:W-:-:S04]  /*95d0*/  IMAD.WIDE.U32 R4, R5, UR8, RZ ;  /* 0x0000000805047c25 */ /* 0x000fc8000f8e00ff */
[----:B------:R-:W-:Y:S01]  /*95e0*/  IMAD.MOV.U32 R4, RZ, RZ, R7 ;  /* 0x000000ffff047224 */ /* 0x000fe200078e0007 */
[----:B------:R-:W-:Y:S02]  /*95f0*/  IADD3 RZ, P3, R5, R6, RZ ;  /* 0x0000000605ff7210 */ /* 0x000fe40007f7e0ff */
[----:B------:R-:W-:-:S03]  /*9600*/  IADD3.X R5, RZ, RZ, RZ, P1, !PT ;  /* 0x000000ffff057210 */ /* 0x000fc60000ffe4ff */
[----:B------:R-:W-:-:S08]  /*9610*/  IMAD.WIDE.U32.X R4, R23, UR9, R4, P3 ;  /* 0x0000000917047c25 */ /* 0x000fd000098e0404 */
.L_x_219:
[----:B------:R-:W-:Y:S01]  /*9620*/  ISETP.NE.AND P1, PT, R2, 0x1, PT ;  /* 0x000000010200780c */ /* 0x000fe20003f25270 */
[----:B------:R-:W-:Y:S01]  /*9630*/  ULDC UR4, c[0x0][0x8f0] ;  /* 0x00023c0000047ab9 */ /* 0x000fe20000000800 */
[----:B------:R-:W-:Y:S01]  /*9640*/  LOP3.LUT R19, R19, UR16, RZ, 0xc0, !PT ;  /* 0x0000001013137c12 */ /* 0x000fe2000f8ec0ff */
[----:B------:R-:W-:Y:S01]  /*9650*/  ULDC UR5, c[0x0][0x8b8] ;  /* 0x00022e0000057ab9 */ /* 0x000fe20000000800 */
[----:B------:R-:W-:Y:S01]  /*9660*/  SHF.R.U64 R4, R4, UR4, R5 ;  /* 0x0000000404047c19 */ /* 0x000fe20008001205 */
[----:B------:R-:W-:Y:S01]  /*9670*/  ULDC UR4, c[0x0][0x8e0] ;  /* 0x0002380000047ab9 */ /* 0x000fe20000000800 */
[----:B--2---:R-:W-:Y:S02]  /*9680*/  IADD3 R21, -R21, RZ, RZ ;  /* 0x000000ff15157210 */ /* 0x004fe40007ffe1ff */
[----:B------:R-:W-:Y:S01]  /*9690*/  MOV R5, 0x1 ;  /* 0x0000000100057802 */ /* 0x000fe20000000f00 */
[----:B------:R-:W-:Y:S02]  /*96a0*/  IMAD.MOV R6, RZ, RZ, -R4 ;  /* 0x000000ffff067224 */ /* 0x000fe400078e0a04 */
[----:B------:R-:W-:Y:S01]  /*96b0*/  IMAD R19, R4, UR17, R19 ;  /* 0x0000001104137c24 */ /* 0x000fe2000f8e0213 */
[----:B------:R-:W-:Y:S01]  /*96c0*/  LOP3.LUT R4, R9, UR15, RZ, 0xc0, !PT ;  /* 0x0000000f09047c12 */ /* 0x000fe2000f8ec0ff */
[----:B-1----:R-:W-:-:S02]  /*96d0*/  @P1 IMAD R14, R20, R21, R13 ;  /* 0x00000015140e1224 */ /* 0x002fc400078e020d */
[----:B------:R-:W-:Y:S01]  /*96e0*/  IMAD R15, R6, UR4, R15 ;  /* 0x00000004060f7c24 */ /* 0x000fe2000f8e020f */
[----:B------:R-:W-:Y:S01]  /*96f0*/  ULDC UR4, c[0x0][0x8a8] ;  /* 0x00022a0000047ab9 */ /* 0x000fe20000000800 */
[----:B------:R-:W-:Y:S02]  /*9700*/  IMAD R14, R19, UR5, R14 ;  /* 0x00000005130e7c24 */ /* 0x000fe4000f8e020e */
[--C-:B------:R-:W-:Y:S01]  /*9710*/  IMAD R15, R15, UR4, R4.reuse ;  /* 0x000000040f0f7c24 */ /* 0x100fe2000f8e0204 */
[----:B------:R-:W-:Y:S01]  /*9720*/  PRMT R4, R5, 0x7610, R4 ;  /* 0x0000761005047816 */ /* 0x000fe20000000004 */
[----:B------:R-:W-:-:S03]  /*9730*/  IMAD.MOV.U32 R6, RZ, RZ, R8 ;  /* 0x000000ffff067224 */ /* 0x000fc600078e0008 */
[----:B------:R-:W-:Y:S02]  /*9740*/  SEL R7, R15, R14, !P1 ;  /* 0x0000000e0f077207 */ /* 0x000fe40004800000 */
[----:B------:R-:W-:-:S07]  /*9750*/  SEL R13, R14, R15, !P1 ;  /* 0x0000000f0e0d7207 */ /* 0x000fce0004800000 */
.L_x_217:
[----:B------:R-:W-:Y:S05]  /*9760*/  BSYNC B1 ;  /* 0x0000000000017941 */ /* 0x000fea0003800000 */
.L_x_216:
[----:B------:R-:W-:-:S13]  /*9770*/  LOP3.LUT P1, RZ, R4, 0xff, RZ, 0xc0, !PT ;  /* 0x000000ff04ff7812 */ /* 0x000fda000782c0ff */
[----:B------:R-:W-:Y:S05]  /*9780*/  @P1 BRA `(.L_x_220) ;  /* 0xfffffff400401947 */ /* 0x000fea000383ffff */
[----:B------:R-:W-:Y:S05]  /*9790*/  BSYNC B0 ;  /* 0x0000000000007941 */ /* 0x000fea0003800000 */
.L_x_208:
[----:B------:R-:W-:-:S03]  /*97a0*/  UMOV UR4, 0xffffffff ;  /* 0xffffffff00047882 */ /* 0x000fc60000000000 */
[----:B------:R-:W-:Y:S05]  /*97b0*/  BRA.DIV UR4, `(.L_x_221) ;  /* 0x0000000a04cc7947 */ /* 0x000fea000b800000 */
[----:B------:R-:W-:-:S13]  /*97c0*/  ELECT P6, URZ, PT ;  /* 0x00000000003f782f */ /* 0x000fda00038c0000 */
.L_x_252:
[----:B------:R-:W-:Y:S05]  /*97d0*/  @!P6 BRA `(.L_x_10) ;  /* 0x0000000000a4e947 */ /* 0x000fea0003800000 */
[----:B------:R-:W-:-:S04]  /*97e0*/  LOP3.LUT R22, R22, 0x2, RZ, 0xfc, !PT ;  /* 0x0000000216167812 */ /* 0x000fc800078efcff */
[----:B------:R-:W-:-:S13]  /*97f0*/  ISETP.NE.AND P0, PT, R22, 0x3, PT ;  /* 0x000000031600780c */ /* 0x000fda0003f05270 */
[----:B------:R-:W-:Y:S05]  /*9800*/  @!P0 BRA `(.L_x_222) ;  /* 0x0000000000048947 */ /* 0x000fea0003800000 */
[----:B------:R-:W-:Y:S01]  /*9810*/  BPT.TRAP 0x1 ;  /* 0x000000040000795c */ /* 0x000fe20000300000 */
.L_x_222:
[----:B------:R-:W1:Y:S01]  /*9820*/  S2R R5, SR_CgaCtaId ;  /* 0x0000000000057919 */ /* 0x000e620000008800 */
[----:B------:R-:W-:Y:S02]  /*9830*/  MOV R2, 0x400 ;  /* 0x0000040000027802 */ /* 0x000fe40000000f00 */
[----:B------:R-:W-:Y:S02]  /*9840*/  SHF.L.U32 R4, R3, 0x1f, RZ ;  /* 0x0000001f03047819 */ /* 0x000fe400000006ff */
[----:B-1----:R-:W-:-:S04]  /*9850*/  LEA R5, R5, R2, 0x18 ;  /* 0x0000000205057211 */ /* 0x002fc800078ec0ff */
[----:B------:R-:W-:-:S05]  /*9860*/  IADD3 R5, R5, 0x20, RZ ;  /* 0x0000002005057810 */ /* 0x000fca0007ffe0ff */
[C---:B------:R-:W-:Y:S01]  /*9870*/  IMAD R7, R0.reuse, 0x8, R5 ;  /* 0x0000000800077824 */ /* 0x040fe200078e0205 */
[----:B------:R-:W-:-:S03]  /*9880*/  IADD3 R0, R0, 0x1, RZ ;  /* 0x0000000100007810 */ /* 0x000fc60007ffe0ff */
[----:B------:R-:W1:Y:S01]  /*9890*/  SYNCS.PHASECHK.TRANS64.TRYWAIT P0, [R7+URZ], R4 ;  /* 0x00000004070075a7 */ /* 0x000e62000800017f */
[----:B------:R-:W-:-:S04]  /*98a0*/  ISETP.NE.AND P1, PT, R0, 0x4, PT ;  /* 0x000000040000780c */ /* 0x000fc80003f25270 */
[----:B------:R-:W-:Y:S02]  /*98b0*/  SEL R2, RZ, 0x1, P1 ;  /* 0x00000001ff027807 */ /* 0x000fe40000800000 */
[----:B------:R-:W-:Y:S02]  /*98c0*/  SEL R0, R0, RZ, P1 ;  /* 0x000000ff00007207 */ /* 0x000fe40000800000 */
[----:B------:R-:W-:-:S03]  /*98d0*/  LOP3.LUT R9, R3, R2, RZ, 0x3c, !PT ;  /* 0x0000000203097212 */ /* 0x000fc600078e3cff */
[----:B------:R-:W-:Y:S01]  /*98e0*/  IMAD R6, R0, 0x8, R5 ;  /* 0x0000000800067824 */ /* 0x000fe200078e0205 */
[----:B------:R-:W-:Y:S01]  /*98f0*/  SHF.L.U32 R3, R9, 0x1f, RZ ;  /* 0x0000001f09037819 */ /* 0x000fe200000006ff */
[----:B-1----:R-:W-:Y:S06]  /*9900*/  @!P0 BRA `(.L_x_223) ;  /* 0x0000000800988947 */ /* 0x002fec0003800000 */
.L_x_253:
[----:B------:R-:W2:Y:S01]  /*9910*/  SYNCS.PHASECHK.TRANS64.TRYWAIT P0, [R6+URZ], R3 ;  /* 0x00000003060075a7 */ /* 0x000ea2000800017f */
[----:B------:R-:W-:-:S04]  /*9920*/  IADD3 R0, R0, 0x1, RZ ;  /* 0x0000000100007810 */ /* 0x000fc80007ffe0ff */
[----:B------:R-:W-:-:S04]  /*9930*/  ISETP.NE.AND P1, PT, R0, 0x4, PT ;  /* 0x000000040000780c */ /* 0x000fc80003f25270 */
[----:B------:R-:W-:Y:S02]  /*9940*/  SEL R2, RZ, 0x1, P1 ;  /* 0x00000001ff027807 */ /* 0x000fe40000800000 */
[----:B------:R-:W-:Y:S02]  /*9950*/  SEL R0, R0, RZ, P1 ;  /* 0x000000ff00007207 */ /* 0x000fe40000800000 */
[----:B------:R-:W-:-:S03]  /*9960*/  LOP3.LUT R9, R9, R2, RZ, 0x3c, !PT ;  /* 0x0000000209097212 */ /* 0x000fc600078e3cff */
[----:B-1----:R-:W-:Y:S01]  /*9970*/  IMAD R7, R0, 0x8, R5 ;  /* 0x0000000800077824 */ /* 0x002fe200078e0205 */
[----:B------:R-:W-:Y:S01]  /*9980*/  SHF.L.U32 R4, R9, 0x1f, RZ ;  /* 0x0000001f09047819 */ /* 0x000fe200000006ff */
[----:B--2---:R-:W-:Y:S06]  /*9990*/  @!P0 BRA `(.L_x_224) ;  /* 0x0000000800888947 */ /* 0x004fec0003800000 */
.L_x_254:
[----:B------:R-:W2:Y:S01]  /*99a0*/  SYNCS.PHASECHK.TRANS64.TRYWAIT P0, [R7+URZ], R4 ;  /* 0x00000004070075a7 */ /* 0x000ea2000800017f */
[----:B------:R-:W-:-:S04]  /*99b0*/  IADD3 R0, R0, 0x1, RZ ;  /* 0x0000000100007810 */ /* 0x000fc80007ffe0ff */
[----:B------:R-:W-:-:S04]  /*99c0*/  ISETP.NE.AND P1, PT, R0, 0x4, PT ;  /* 0x000000040000780c */ /* 0x000fc80003f25270 */
[----:B------:R-:W-:Y:S02]  /*99d0*/  SEL R2, RZ, 0x1, P1 ;  /* 0x00000001ff027807 */ /* 0x000fe40000800000 */
[----:B------:R-:W-:Y:S02]  /*99e0*/  SEL R0, R0, RZ, P1 ;  /* 0x000000ff00007207 */ /* 0x000fe40000800000 */
[----:B------:R-:W-:Y:S01]  /*99f0*/  LOP3.LUT R2, R9, R2, RZ, 0x3c, !PT ;  /* 0x0000000209027212 */ /* 0x000fe200078e3cff */
[----:B--2---:R-:W-:Y:S06]  /*9a00*/  @!P0 BRA `(.L_x_225) ;  /* 0x0000000800808947 */ /* 0x004fec0003800000 */
.L_x_255:
[----:B------:R-:W-:Y:S01]  /*9a10*/  IMAD R5, R0, 0x8, R5 ;  /* 0x0000000800057824 */ /* 0x000fe200078e0205 */
[----:B------:R-:W-:-:S07]  /*9a20*/  SHF.L.U32 R0, R2, 0x1f, RZ ;  /* 0x0000001f02007819 */ /* 0x000fce00000006ff */
.L_x_226:
[----:B---3--:R3:W4:Y:S02]  /*9a30*/  SYNCS.PHASECHK.TRANS64.TRYWAIT P0, [R5+URZ], R0 ;  /* 0x00000000050075a7 */ /* 0x008724000800017f */
[----:B----4-:R-:W-:Y:S05]  /*9a40*/  @!P0 NANOSLEEP.SYNCS 0x989680 ;  /* 0x009896800000895d */ /* 0x010fea0003900000 */
[----:B------:R-:W4:Y:S02]  /*9a50*/  @!P0 SYNCS.PHASECHK.TRANS64 P0, [R5+URZ], R0 ;  /* 0x00000000050085a7 */ /* 0x000f24000800007f */
[----:B----4-:R-:W-:Y:S05]  /*9a60*/  @!P0 BRA `(.L_x_226) ;  /* 0xfffffffc00f08947 */ /* 0x010fea000383ffff */
.L_x_10:
[----:B------:R-:W-:Y:S05]  /*9a70*/  BSYNC B6 ;  /* 0x0000000000067941 */ /* 0x000fea0003800000 */
.L_x_8:
[----:B------:R-:W-:Y:S05]  /*9a80*/  EXIT ;  /* 0x000000000000794d */ /* 0x000fea0003800000 */
.L_x_23:
[----:B----4-:R4:W1:Y:S02]  /*9a90*/  SYNCS.PHASECHK.TRANS64.TRYWAIT P1, [R3+URZ], R0 ;  /* 0x00000000030075a7 */ /* 0x010864000802017f */
[----:B-1----:R-:W-:Y:S05]  /*9aa0*/  @!P1 NANOSLEEP.SYNCS 0x989680 ;  /* 0x009896800000995d */ /* 0x002fea0003900000 */
[----:B------:R-:W1:Y:S02]  /*9ab0*/  @!P1 SYNCS.PHASECHK.TRANS64 P1, [R3+URZ], R0 ;  /* 0x00000000030095a7 */ /* 0x000e64000802007f */
[----:B-1----:R-:W-:Y:S05]  /*9ac0*/  @!P1 BRA `(.L_x_23) ;  /* 0xfffffffc00f09947 */ /* 0x002fea000383ffff */
[----:B------:R-:W-:Y:S05]  /*9ad0*/  BRA `(.L_x_22) ;  /* 0xffffff7c00187947 */ /* 0x000fea000383ffff */
.L_x_28:
[----:B---3--:R-:W-:-:S04]  /*9ae0*/  MOV R4, UR8 ;  /* 0x0000000800047c02 */ /* 0x008fc80008000f00 */
[----:B------:R3:W4:Y:S03]  /*9af0*/  SYNCS.PHASECHK.TRANS64.TRYWAIT P1, [R4+URZ], R3 ;  /* 0x00000003040075a7 */ /* 0x000726000802017f */
[----:B----4-:R-:W-:Y:S05]  /*9b00*/  @!P1 NANOSLEEP.SYNCS 0x989680 ;  /* 0x009896800000995d */ /* 0x010fea0003900000 */
[----:B------:R-:W4:Y:S02]  /*9b10*/  @!P1 SYNCS.PHASECHK.TRANS64 P1, [R4+URZ], R3 ;  /* 0x00000003040095a7 */ /* 0x000f24000802007f */
[----:B----4-:R-:W-:Y:S05]  /*9b20*/  @!P1 BRA `(.L_x_28) ;  /* 0xfffffffc00ec9947 */ /* 0x010fea000383ffff */
[----:B------:R-:W-:Y:S05]  /*9b30*/  BRA `(.L_x_27) ;  /* 0xffffff80003c7947 */ /* 0x000fea000383ffff */
.L_x_49:
[----:B-1----:R-:W-:-:S04]  /*9b40*/  IMAD.U32 R4, RZ, RZ, UR52 ;  /* 0x00000034ff047e24 */ /* 0x002fc8000f8e00ff */
[----:B------:R1:W2:Y:S03]  /*9b50*/  SYNCS.PHASECHK.TRANS64.TRYWAIT P2, [R4+URZ+0x40], R3 ;  /* 0x00004003040075a7 */ /* 0x0002a6000804017f */
[----:B--2---:R-:W-:Y:S05]  /*9b60*/  @!P2 NANOSLEEP.SYNCS 0x989680 ;  /* 0x009896800000a95d */ /* 0x004fea0003900000 */
[----:B------:R-:W2:Y:S02]  /*9b70*/  @!P2 SYNCS.PHASECHK.TRANS64 P2, [R4+URZ+0x40], R3 ;  /* 0x000040030400a5a7 */ /* 0x000ea4000804007f */
[----:B--2---:R-:W-:Y:S05]  /*9b80*/  @!P2 BRA `(.L_x_49) ;  /* 0xfffffffc00eca947 */ /* 0x004fea000383ffff */
[----:B------:R-:W-:Y:S05]  /*9b90*/  BRA `(.L_x_227) ;  /* 0xffffff8c004c7947 */ /* 0x000fea000383ffff */
.L_x_60:
[----:B-1----:R1:W2:Y:S02]  /*9ba0*/  SYNCS.PHASECHK.TRANS64.TRYWAIT P3, [R14+URZ+0x40], R15 ;  /* 0x0000400f0e0075a7 */ /* 0x0022a4000806017f */
[----:B--2---:R-:W-:Y:S05]  /*9bb0*/  @!P3 NANOSLEEP.SYNCS 0x989680 ;  /* 0x009896800000b95d */ /* 0x004fea0003900000 */
[----:B------:R-:W2:Y:S02]  /*9bc0*/  @!P3 SYNCS.PHASECHK.TRANS64 P3, [R14+URZ+0x40], R15 ;  /* 0x0000400f0e00b5a7 */ /* 0x000ea4000806007f */
[----:B--2---:R-:W-:Y:S05]  /*9bd0*/  @!P3 BRA `(.L_x_60) ;  /* 0xfffffffc00f0b947 */ /* 0x004fea000383ffff */
[----:B------:R-:W-:Y:S05]  /*9be0*/  BRA `(.L_x_228) ;  /* 0xffffff9400747947 */ /* 0x000fea000383ffff */
.L_x_70:
[----:B-1----:R1:W2:Y:S02]  /*9bf0*/  SYNCS.PHASECHK.TRANS64.TRYWAIT P3, [R12+URZ+0x40], R13 ;  /* 0x0000400d0c0075a7 */ /* 0x0022a4000806017f */
[----:B--2---:R-:W-:Y:S05]  /*9c00*/  @!P3 NANOSLEEP.SYNCS 0x989680 ;  /* 0x009896800000b95d */ /* 0x004fea0003900000 */
[----:B------:R-:W2:Y:S02]  /*9c10*/  @!P3 SYNCS.PHASECHK.TRANS64 P3, [R12+URZ+0x40], R13 ;  /* 0x0000400d0c00b5a7 */ /* 0x000ea4000806007f */
[----:B--2---:R-:W-:Y:S05]  /*9c20*/  @!P3 BRA `(.L_x_70) ;  /* 0xfffffffc00f0b947 */ /* 0x004fea000383ffff */
[----:B------:R-:W-:Y:S05]  /*9c30*/  BRA `(.L_x_229) ;  /* 0xffffff9c00247947 */ /* 0x000fea000383ffff */
.L_x_80:
[----:B-1----:R1:W2:Y:S02]  /*9c40*/  SYNCS.PHASECHK.TRANS64.TRYWAIT P3, [R14+URZ+0x40], R13 ;  /* 0x0000400d0e0075a7 */ /* 0x0022a4000806017f */
[----:B--2---:R-:W-:Y:S05]  /*9c50*/  @!P3 NANOSLEEP.SYNCS 0x989680 ;  /* 0x009896800000b95d */ /* 0x004fea0003900000 */
[----:B------:R-:W2:Y:S02]  /*9c60*/  @!P3 SYNCS.PHASECHK.TRANS64 P3, [R14+URZ+0x40], R13 ;  /* 0x0000400d0e00b5a7 */ /* 0x000ea4000806007f */
[----:B--2---:R-:W-:Y:S05]  /*9c70*/  @!P3 BRA `(.L_x_80) ;  /* 0xfffffffc00f0b947 */ /* 0x004fea000383ffff */
[----:B------:R-:W-:Y:S05]  /*9c80*/  BRA `(.L_x_230) ;  /* 0xffffffa000dc7947 */ /* 0x000fea000383ffff */
.L_x_90:
[----:B-1----:R1:W2:Y:S02]  /*9c90*/  SYNCS.PHASECHK.TRANS64.TRYWAIT P3, [R13+URZ+0x40], R14 ;  /* 0x0000400e0d0075a7 */ /* 0x0022a4000806017f */
[----:B--2---:R-:W-:Y:S05]  /*9ca0*/  @!P3 NANOSLEEP.SYNCS 0x989680 ;  /* 0x009896800000b95d */ /* 0x004fea0003900000 */
[----:B------:R-:W2:Y:S02]  /*9cb0*/  @!P3 SYNCS.PHASECHK.TRANS64 P3, [R13+URZ+0x40], R14 ;  /* 0x0000400e0d00b5a7 */ /* 0x000ea4000806007f */
[----:B--2---:R-:W-:Y:S05]  /*9cc0*/  @!P3 BRA `(.L_x_90) ;  /* 0xfffffffc00f0b947 */ /* 0x004fea000383ffff */
[----:B------:R-:W-:Y:S05]  /*9cd0*/  BRA `(.L_x_231) ;  /* 0xffffffa800987947 */ /* 0x000fea000383ffff */
.L_x_100:
[----:B--2---:R2:W3:Y:S02]  /*9ce0*/  SYNCS.PHASECHK.TRANS64.TRYWAIT P3, [R13+URZ+0x40], R14 ;  /* 0x0000400e0d0075a7 */ /* 0x0044e4000806017f */
[----:B---3--:R-:W-:Y:S05]  /*9cf0*/  @!P3 NANOSLEEP.SYNCS 0x989680 ;  /* 0x009896800000b95d */ /* 0x008fea0003900000 */
[----:B------:R-:W3:Y:S02]  /*9d00*/  @!P3 SYNCS.PHASECHK.TRANS64 P3, [R13+URZ+0x40], R14 ;  /* 0x0000400e0d00b5a7 */ /* 0x000ee4000806007f */
[----:B---3--:R-:W-:Y:S05]  /*9d10*/  @!P3 BRA `(.L_x_100) ;  /* 0xfffffffc00f0b947 */ /* 0x008fea000383ffff */
[----:B------:R-:W-:Y:S05]  /*9d20*/  BRA `(.L_x_232) ;  /* 0xffffffb0004c7947 */ /* 0x000fea000383ffff */
.L_x_110:
[----:B-1----:R1:W2:Y:S02]  /*9d30*/  SYNCS.PHASECHK.TRANS64.TRYWAIT P3, [R13+URZ+0x40], R14 ;  /* 0x0000400e0d0075a7 */ /* 0x0022a4000806017f */
[----:B--2---:R-:W-:Y:S05]  /*9d40*/  @!P3 NANOSLEEP.SYNCS 0x989680 ;  /* 0x009896800000b95d */ /* 0x004fea0003900000 */
[----:B------:R-:W2:Y:S02]  /*9d50*/  @!P3 SYNCS.PHASECHK.TRANS64 P3, [R13+URZ+0x40], R14 ;  /* 0x0000400e0d00b5a7 */ /* 0x000ea4000806007f */
[----:B--2---:R-:W-:Y:S05]  /*9d60*/  @!P3 BRA `(.L_x_110) ;  /* 0xfffffffc00f0b947 */ /* 0x004fea000383ffff */
[----:B------:R-:W-:Y:S05]  /*9d70*/  BRA `(.L_x_233) ;  /* 0xffffffb800007947 */ /* 0x000fea000383ffff */
.L_x_120:
[----:B-1----:R1:W2:Y:S02]  /*9d80*/  SYNCS.PHASECHK.TRANS64.TRYWAIT P3, [R14+URZ+0x40], R25 ;  /* 0x000040190e0075a7 */ /* 0x0022a4000806017f */
[----:B--2---:R-:W-:Y:S05]  /*9d90*/  @!P3 NANOSLEEP.SYNCS 0x989680 ;  /* 0x009896800000b95d */ /* 0x004fea0003900000 */
[----:B------:R-:W2:Y:S02]  /*9da0*/  @!P3 SYNCS.PHASECHK.TRANS64 P3, [R14+URZ+0x40], R25 ;  /* 0x000040190e00b5a7 */ /* 0x000ea4000806007f */
[----:B--2---:R-:W-:Y:S05]  /*9db0*/  @!P3 BRA `(.L_x_120) ;  /* 0xfffffffc00f0b947 */ /* 0x004fea000383ffff */
[----:B------:R-:W-:Y:S05]  /*9dc0*/  BRA `(.L_x_234) ;  /* 0xffffffbc00b47947 */ /* 0x000fea000383ffff */
.L_x_140:
[----:B-1----:R-:W-:-:S04]  /*9dd0*/  MOV R3, UR4 ;  /* 0x0000000400037c02 */ /* 0x002fc80008000f00 */
[----:B------:R1:W2:Y:S03]  /*9de0*/  SYNCS.PHASECHK.TRANS64.TRYWAIT P0, [R3+URZ+0x88], R0 ;  /* 0x00008800030075a7 */ /* 0x0002a6000800017f */
[----:B--2---:R-:W-:Y:S05]  /*9df0*/  @!P0 NANOSLEEP.SYNCS 0x989680 ;  /* 0x009896800000895d */ /* 0x004fea0003900000 */
[----:B------:R-:W2:Y:S02]  /*9e00*/  @!P0 SYNCS.PHASECHK.TRANS64 P0, [R3+URZ+0x88], R0 ;  /* 0x00008800030085a7 */ /* 0x000ea4000800007f */
[----:B--2---:R-:W-:Y:S05]  /*9e10*/  @!P0 BRA `(.L_x_140) ;  /* 0xfffffffc00ec8947 */ /* 0x004fea000383ffff */
[----:B------:R-:W-:Y:S05]  /*9e20*/  BRA `(.L_x_139) ;  /* 0xffffffd4003c7947 */ /* 0x000fea000383ffff */
.L_x_149:
[----:B-1----:R-:W-:-:S04]  /*9e30*/  IMAD.U32 R5, RZ, RZ, UR13 ;  /* 0x0000000dff057e24 */ /* 0x002fc8000f8e00ff */
[----:B------:R1:W2:Y:S03]  /*9e40*/  SYNCS.PHASECHK.TRANS64.TRYWAIT P1, [R5+URZ+0x60], R4 ;  /* 0x00006004050075a7 */ /* 0x0002a6000802017f */
[----:B--2---:R-:W-:Y:S05]  /*9e50*/  @!P1 NANOSLEEP.SYNCS 0x989680 ;  /* 0x009896800000995d */ /* 0x004fea0003900000 */
[----:B------:R-:W2:Y:S02]  /*9e60*/  @!P1 SYNCS.PHASECHK.TRANS64 P1, [R5+URZ+0x60], R4 ;  /* 0x00006004050095a7 */ /* 0x000ea4000802007f */
[----:B--2---:R-:W-:Y:S05]  /*9e70*/  @!P1 BRA `(.L_x_149) ;  /* 0xfffffffc00ec9947 */ /* 0x004fea000383ffff */
[----:B------:R-:W-:Y:S05]  /*9e80*/  BRA `(.L_x_235) ;  /* 0xffffffd800247947 */ /* 0x000fea000383ffff */
.L_x_155:
[----:B-12---:R-:W-:-:S04]  /*9e90*/  MOV R5, UR13 ;  /* 0x0000000d00057c02 */ /* 0x006fc80008000f00 */
[----:B------:R1:W2:Y:S03]  /*9ea0*/  SYNCS.PHASECHK.TRANS64.TRYWAIT P1, [R5+URZ+0x68], R4 ;  /* 0x00006804050075a7 */ /* 0x0002a6000802017f */
[----:B--2---:R-:W-:Y:S05]  /*9eb0*/  @!P1 NANOSLEEP.SYNCS 0x989680 ;  /* 0x009896800000995d */ /* 0x004fea0003900000 */
[----:B------:R-:W2:Y:S02]  /*9ec0*/  @!P1 SYNCS.PHASECHK.TRANS64 P1, [R5+URZ+0x68], R4 ;  /* 0x00006804050095a7 */ /* 0x000ea4000802007f */
[----:B--2---:R-:W-:Y:S05]  /*9ed0*/  @!P1 BRA `(.L_x_155) ;  /* 0xfffffffc00ec9947 */ /* 0x004fea000383ffff */
[----:B------:R-:W-:Y:S05]  /*9ee0*/  BRA `(.L_x_236) ;  /* 0xffffffd8006c7947 */ /* 0x000fea000383ffff */
.L_x_161:
[----:B-123--:R-:W-:-:S04]  /*9ef0*/  IMAD.U32 R5, RZ, RZ, UR13 ;  /* 0x0000000dff057e24 */ /* 0x00efc8000f8e00ff */
[----:B------:R1:W2:Y:S03]  /*9f00*/  SYNCS.PHASECHK.TRANS64.TRYWAIT P1, [R5+URZ+0x70], R4 ;  /* 0x00007004050075a7 */ /* 0x0002a6000802017f */
[----:B--2---:R-:W-:Y:S05]  /*9f10*/  @!P1 NANOSLEEP.SYNCS 0x989680 ;  /* 0x009896800000995d */ /* 0x004fea0003900000 */
[----:B------:R-:W2:Y:S02]  /*9f20*/  @!P1 SYNCS.PHASECHK.TRANS64 P1, [R5+URZ+0x70], R4 ;  /* 0x00007004050095a7 */ /* 0x000ea4000802007f */
[----:B--2---:R-:W-:Y:S05]  /*9f30*/  @!P1 BRA `(.L_x_161) ;  /* 0xfffffffc00ec9947 */ /* 0x004fea000383ffff */
[----:B------:R-:W-:Y:S05]  /*9f40*/  BRA `(.L_x_237) ;  /* 0xffffffd800c07947 */ /* 0x000fea000383ffff */
.L_x_167:
[----:B-1234-:R-:W-:-:S04]  /*9f50*/  MOV R5, UR13 ;  /* 0x0000000d00057c02 */ /* 0x01efc80008000f00 */
[----:B------:R1:W2:Y:S03]  /*9f60*/  SYNCS.PHASECHK.TRANS64.TRYWAIT P1, [R5+URZ+0x78], R4 ;  /* 0x00007804050075a7 */ /* 0x0002a6000802017f */
[----:B--2---:R-:W-:Y:S05]  /*9f70*/  @!P1 NANOSLEEP.SYNCS 0x989680 ;  /* 0x009896800000995d */ /* 0x004fea0003900000 */
[----:B------:R-:W2:Y:S02]  /*9f80*/  @!P1 SYNCS.PHASECHK.TRANS64 P1, [R5+URZ+0x78], R4 ;  /* 0x00007804050095a7 */ /* 0x000ea4000802007f */
[----:B--2---:R-:W-:Y:S05]  /*9f90*/  @!P1 BRA `(.L_x_167) ;  /* 0xfffffffc00ec9947 */ /* 0x004fea000383ffff */
[----:B------:R-:W-:Y:S05]  /*9fa0*/  BRA `(.L_x_238) ;  /* 0xffffffdc000c7947 */ /* 0x000fea000383ffff */
.L_x_173:
[----:B-1234-:R-:W-:-:S04]  /*9fb0*/  IMAD.U32 R5, RZ, RZ, UR13 ;  /* 0x0000000dff057e24 */ /* 0x01efc8000f8e00ff */
[----:B------:R1:W2:Y:S03]  /*9fc0*/  SYNCS.PHASECHK.TRANS64.TRYWAIT P1, [R5+URZ+0x60], R4 ;  /* 0x00006004050075a7 */ /* 0x0002a6000802017f */
[----:B--2---:R-:W-:Y:S05]  /*9fd0*/  @!P1 NANOSLEEP.SYNCS 0x989680 ;  /* 0x009896800000995d */ /* 0x004fea0003900000 */
[----:B------:R-:W2:Y:S02]  /*9fe0*/  @!P1 SYNCS.PHASECHK.TRANS64 P1, [R5+URZ+0x60], R4 ;  /* 0x00006004050095a7 */ /* 0x000ea4000802007f */
[----:B--2---:R-:W-:Y:S05]  /*9ff0*/  @!P1 BRA `(.L_x_173) ;  /* 0xfffffffc00ec9947 */ /* 0x004fea000383ffff */
[----:B------:R-:W-:Y:S05]  /*a000*/  BRA `(.L_x_239) ;  /* 0xffffffdc00607947 */ /* 0x000fea000383ffff */
.L_x_179:
[----:B-1234-:R-:W-:-:S04]  /*a010*/  MOV R5, UR13 ;  /* 0x0000000d00057c02 */ /* 0x01efc80008000f00 */
[----:B------:R1:W2:Y:S03]  /*a020*/  SYNCS.PHASECHK.TRANS64.TRYWAIT P1, [R5+URZ+0x68], R4 ;  /* 0x00006804050075a7 */ /* 0x0002a6000802017f */
[----:B--2---:R-:W-:Y:S05]  /*a030*/  @!P1 NANOSLEEP.SYNCS 0x989680 ;  /* 0x009896800000995d */ /* 0x004fea0003900000 */
[----:B------:R-:W2:Y:S02]  /*a040*/  @!P1 SYNCS.PHASECHK.TRANS64 P1, [R5+URZ+0x68], R4 ;  /* 0x00006804050095a7 */ /* 0x000ea4000802007f */
[----:B--2---:R-:W-:Y:S05]  /*a050*/  @!P1 BRA `(.L_x_179) ;  /* 0xfffffffc00ec9947 */ /* 0x004fea000383ffff */
[----:B------:R-:W-:Y:S05]  /*a060*/  BRA `(.L_x_240) ;  /* 0xffffffdc00a07947 */ /* 0x000fea000383ffff */
.L_x_185:
[----:B-1234-:R-:W-:-:S04]  /*a070*/  IMAD.U32 R5, RZ, RZ, UR13 ;  /* 0x0000000dff057e24 */ /* 0x01efc8000f8e00ff */
[----:B------:R1:W2:Y:S03]  /*a080*/  SYNCS.PHASECHK.TRANS64.TRYWAIT P1, [R5+URZ+0x70], R4 ;  /* 0x00007004050075a7 */ /* 0x0002a6000802017f */
[----:B--2---:R-:W-:Y:S05]  /*a090*/  @!P1 NANOSLEEP.SYNCS 0x989680 ;  /* 0x009896800000995d */ /* 0x004fea0003900000 */
[----:B------:R-:W2:Y:S02]  /*a0a0*/  @!P1 SYNCS.PHASECHK.TRANS64 P1, [R5+URZ+0x70], R4 ;  /* 0x00007004050095a7 */ /* 0x000ea4000802007f */
[----:B--2---:R-:W-:Y:S05]  /*a0b0*/  @!P1 BRA `(.L_x_185) ;  /* 0xfffffffc00ec9947 */ /* 0x004fea000383ffff */
[----:B------:R-:W-:Y:S05]  /*a0c0*/  BRA `(.L_x_241) ;  /* 0xffffffdc00e87947 */ /* 0x000fea000383ffff */
.L_x_191:
[----:B-1234-:R-:W-:-:S04]  /*a0d0*/  MOV R5, UR13 ;  /* 0x0000000d00057c02 */ /* 0x01efc80008000f00 */
[----:B------:R1:W2:Y:S03]  /*a0e0*/  SYNCS.PHASECHK.TRANS64.TRYWAIT P1, [R5+URZ+0x78], R4 ;  /* 0x00007804050075a7 */ /* 0x0002a6000802017f */
[----:B--2---:R-:W-:Y:S05]  /*a0f0*/  @!P1 NANOSLEEP.SYNCS 0x989680 ;  /* 0x009896800000995d */ /* 0x004fea0003900000 */
[----:B------:R-:W2:Y:S02]  /*a100*/  @!P1 SYNCS.PHASECHK.TRANS64 P1, [R5+URZ+0x78], R4 ;  /* 0x00007804050095a7 */ /* 0x000ea4000802007f */
[----:B--2---:R-:W-:Y:S05]  /*a110*/  @!P1 BRA `(.L_x_191) ;  /* 0xfffffffc00ec9947 */ /* 0x004fea000383ffff */
[----:B------:R-:W-:Y:S05]  /*a120*/  BRA `(.L_x_242) ;  /* 0xffffffe000247947 */ /* 0x000fea000383ffff */
.L_x_201:
[----:B------:R1:W1:Y:S02]  /*a130*/  SYNCS.PHASECHK.TRANS64.TRYWAIT P0, [R0+URZ+0x60], R3 ;  /* 0x00006003000075a7 */ /* 0x000264000800017f */
[----:B-1----:R-:W-:Y:S05]  /*a140*/  @!P0 NANOSLEEP.SYNCS 0x989680 ;  /* 0x009896800000895d */ /* 0x002fea0003900000 */
[----:B------:R-:W1:Y:S02]  /*a150*/  @!P0 SYNCS.PHASECHK.TRANS64 P0, [R0+URZ+0x60], R3 ;  /* 0x00006003000085a7 */ /* 0x000e64000800007f */
[----:B-1----:R-:W-:Y:S05]  /*a160*/  @!P0 BRA `(.L_x_201) ;  /* 0xfffffffc00f08947 */ /* 0x002fea000383ffff */
[----:B------:R-:W-:Y:S05]  /*a170*/  BRA `(.L_x_243) ;  /* 0xffffffe800147947 */ /* 0x000fea000383ffff */
.L_x_203:
[----:B------:R1:W1:Y:S02]  /*a180*/  SYNCS.PHASECHK.TRANS64.TRYWAIT P0, [R0+URZ+0x68], R3 ;  /* 0x00006803000075a7 */ /* 0x000264000800017f */
[----:B-1----:R-:W-:Y:S05]  /*a190*/  @!P0 NANOSLEEP.SYNCS 0x989680 ;  /* 0x009896800000895d */ /* 0x002fea0003900000 */
[----:B------:R-:W1:Y:S02]  /*a1a0*/  @!P0 SYNCS.PHASECHK.TRANS64 P0, [R0+URZ+0x68], R3 ;  /* 0x00006803000085a7 */ /* 0x000e64000800007f */
[----:B-1----:R-:W-:Y:S05]  /*a1b0*/  @!P0 BRA `(.L_x_203) ;  /* 0xfffffffc00f08947 */ /* 0x002fea000383ffff */
[----:B------:R-:W-:Y:S05]  /*a1c0*/  BRA `(.L_x_244) ;  /* 0xffffffe800107947 */ /* 0x000fea000383ffff */
.L_x_205:
[----:B------:R1:W1:Y:S02]  /*a1d0*/  SYNCS.PHASECHK.TRANS64.TRYWAIT P0, [R0+URZ+0x70], R3 ;  /* 0x00007003000075a7 */ /* 0x000264000800017f */
[----:B-1----:R-:W-:Y:S05]  /*a1e0*/  @!P0 NANOSLEEP.SYNCS 0x989680 ;  /* 0x009896800000895d */ /* 0x002fea0003900000 */
[----:B------:R-:W1:Y:S02]  /*a1f0*/  @!P0 SYNCS.PHASECHK.TRANS64 P0, [R0+URZ+0x70], R3 ;  /* 0x00007003000085a7 */ /* 0x000e64000800007f */
[----:B-1----:R-:W-:Y:S05]  /*a200*/  @!P0 BRA `(.L_x_205) ;  /* 0xfffffffc00f08947 */ /* 0x002fea000383ffff */
[----:B------:R-:W-:Y:S05]  /*a210*/  BRA `(.L_x_245) ;  /* 0xffffffe8000c7947 */ /* 0x000fea000383ffff */
.L_x_209:
[----:B------:R-:W-:Y:S01]  /*a220*/  BSSY B1, `(.L_x_246) ;  /* 0x0000006000017945 */ /* 0x000fe20003800000 */
[----:B------:R-:W-:-:S07]  /*a230*/  IMAD.MOV.U32 R15, RZ, RZ, -0x1 ;  /* 0xffffffffff0f7424 */ /* 0x000fce00078e00ff */
[----:B------:R-:W-:Y:S05]  /*a240*/  WARPSYNC.COLLECTIVE R15, `(.L_x_247) ;  /* 0x000000000f0c7348 */ /* 0x000fea0003c00000 */
[----:B------:R-:W-:Y:S02]  /*a250*/  ELECT P6, UR62, PT ;  /* 0x00000000003e782f */ /* 0x000fe400038c0000 */
[----:B------:R-:W-:Y:S01]  /*a260*/  MOV R14, UR62 ;  /* 0x0000003e000e7c02 */ /* 0x000fe20008000f00 */
[----:B------:R-:W-:Y:S10]  /*a270*/  ENDCOLLECTIVE ;  /* 0x000000000000791b */ /* 0x000ff40003800000 */
.L_x_247:
[----:B------:R-:W-:Y:S05]  /*a280*/  BSYNC B1 ;  /* 0x0000000000017941 */ /* 0x000fea0003800000 */
.L_x_246:
[----:B------:R-:W-:Y:S05]  /*a290*/  BRA `(.L_x_248) ;  /* 0xffffffe800887947 */ /* 0x000fea000383ffff */
.L_x_212:
[----:B--2---:R2:W3:Y:S02]  /*a2a0*/  SYNCS.PHASECHK.TRANS64.TRYWAIT P1, [R15+URZ+0x20], R8 ;  /* 0x000020080f0075a7 */ /* 0x0044e4000802017f */
[----:B---3--:R-:W-:Y:S05]  /*a2b0*/  @!P1 NANOSLEEP.SYNCS 0x989680 ;  /* 0x009896800000995d */ /* 0x008fea0003900000 */
[----:B------:R-:W3:Y:S02]  /*a2c0*/  @!P1 SYNCS.PHASECHK.TRANS64 P1, [R15+URZ+0x20], R8 ;  /* 0x000020080f0095a7 */ /* 0x000ee4000802007f */
[----:B---3--:R-:W-:Y:S05]  /*a2d0*/  @!P1 BRA `(.L_x_212) ;  /* 0xfffffffc00f09947 */ /* 0x008fea000383ffff */
[----:B------:R-:W-:Y:S05]  /*a2e0*/  BRA `(.L_x_249) ;  /* 0xffffffe800bc7947 */ /* 0x000fea000383ffff */
.L_x_221:
[----:B------:R-:W-:Y:S01]  /*a2f0*/  BSSY B0, `(.L_x_250) ;  /* 0x0000006000007945 */ /* 0x000fe20003800000 */
[----:B------:R-:W-:-:S07]  /*a300*/  MOV R15, 0xffffffff ;  /* 0xffffffff000f7802 */ /* 0x000fce0000000f00 */
[----:B------:R-:W-:Y:S05]  /*a310*/  WARPSYNC.COLLECTIVE R15, `(.L_x_251) ;  /* 0x000000000f0c7348 */ /* 0x000fea0003c00000 */
[----:B------:R-:W-:Y:S02]  /*a320*/  ELECT P6, UR62, PT ;  /* 0x00000000003e782f */ /* 0x000fe400038c0000 */
[----:B------:R-:W-:Y:S01]  /*a330*/  MOV R14, UR62 ;  /* 0x0000003e000e7c02 */ /* 0x000fe20008000f00 */
[----:B------:R-:W-:Y:S10]  /*a340*/  ENDCOLLECTIVE ;  /* 0x000000000000791b */ /* 0x000ff40003800000 */
.L_x_251:
[----:B------:R-:W-:Y:S05]  /*a350*/  BSYNC B0 ;  /* 0x0000000000007941 */ /* 0x000fea0003800000 */
.L_x_250:
[----:B------:R-:W-:Y:S05]  /*a360*/  BRA `(.L_x_252) ;  /* 0xfffffff400187947 */ /* 0x000fea000383ffff */
.L_x_223:
[----:B-1----:R1:W2:Y:S02]  /*a370*/  SYNCS.PHASECHK.TRANS64.TRYWAIT P0, [R7+URZ], R4 ;  /* 0x00000004070075a7 */ /* 0x0022a4000800017f */
[----:B--2---:R-:W-:Y:S05]  /*a380*/  @!P0 NANOSLEEP.SYNCS 0x989680 ;  /* 0x009896800000895d */ /* 0x004fea0003900000 */
[----:B------:R-:W2:Y:S02]  /*a390*/  @!P0 SYNCS.PHASECHK.TRANS64 P0, [R7+URZ], R4 ;  /* 0x00000004070085a7 */ /* 0x000ea4000800007f */
[----:B--2---:R-:W-:Y:S05]  /*a3a0*/  @!P0 BRA `(.L_x_223) ;  /* 0xfffffffc00f08947 */ /* 0x004fea000383ffff */
[----:B------:R-:W-:Y:S05]  /*a3b0*/  BRA `(.L_x_253) ;  /* 0xfffffff400547947 */ /* 0x000fea000383ffff */
.L_x_224:
[----:B-1----:R1:W2:Y:S02]  /*a3c0*/  SYNCS.PHASECHK.TRANS64.TRYWAIT P0, [R6+URZ], R3 ;  /* 0x00000003060075a7 */ /* 0x0022a4000800017f */
[----:B--2---:R-:W-:Y:S05]  /*a3d0*/  @!P0 NANOSLEEP.SYNCS 0x989680 ;  /* 0x009896800000895d */ /* 0x004fea0003900000 */
[----:B------:R-:W2:Y:S02]  /*a3e0*/  @!P0 SYNCS.PHASECHK.TRANS64 P0, [R6+URZ], R3 ;  /* 0x00000003060085a7 */ /* 0x000ea4000800007f */
[----:B--2---:R-:W-:Y:S05]  /*a3f0*/  @!P0 BRA `(.L_x_224) ;  /* 0xfffffffc00f08947 */ /* 0x004fea000383ffff */
[----:B------:R-:W-:Y:S05]  /*a400*/  BRA `(.L_x_254) ;  /* 0xfffffff400647947 */ /* 0x000fea000383ffff */
.L_x_225:
[----:B--2---:R2:W3:Y:S02]  /*a410*/  SYNCS.PHASECHK.TRANS64.TRYWAIT P0, [R7+URZ], R4 ;  /* 0x00000004070075a7 */ /* 0x0044e4000800017f */
[----:B---3--:R-:W-:Y:S05]  /*a420*/  @!P0 NANOSLEEP.SYNCS 0x989680 ;  /* 0x009896800000895d */ /* 0x008fea0003900000 */
[----:B------:R-:W3:Y:S02]  /*a430*/  @!P0 SYNCS.PHASECHK.TRANS64 P0, [R7+URZ], R4 ;  /* 0x00000004070085a7 */ /* 0x000ee4000800007f */
[----:B---3--:R-:W-:Y:S05]  /*a440*/  @!P0 BRA `(.L_x_225) ;  /* 0xfffffffc00f08947 */ /* 0x008fea000383ffff */
[----:B------:R-:W-:Y:S05]  /*a450*/  BRA `(.L_x_255) ;  /* 0xfffffff4006c7947 */ /* 0x000fea000383ffff */
.L_x_256:
[----:B------:R-:W-:-:S00]  /*a460*/  BRA `(.L_x_256) ;  /* 0xfffffffc00fc7947 */ /* 0x000fc0000383ffff */
[----:B------:R-:W-:-:S00]  /*a470*/  NOP ;  /* 0x0000000000007918 */ /* 0x000fc00000000000 */
        /* <DEDUP_REMOVED lines=8> */
.L_x_257:


//--------------------- .nv.global.init           --------------------------
	.section	.nv.global.init,"aw",@progbits
.nv.global.init:
	.type		$str$22,@object
	.size		$str$22,($str$26 - $str$22)
$str$22:
        /*0000*/ 	.byte	0x6b, 0x5f, 0x74, 0x69, 0x6c, 0x65, 0x5f, 0x63, 0x6f, 0x75, 0x6e, 0x74, 0x20, 0x3e, 0x3d, 0x20
        /*0010*/ 	.byte	0x31, 0x00
	.type		$str$26,@object
	.size		$str$26,($str$27 - $str$26)
$str$26:
        /*0012*/ 	.byte	0x28, 0x61, 0x64, 0x64, 0x72, 0x65, 0x73, 0x73, 0x20, 0x26, 0x20, 0x6d, 0x61, 0x73, 0x6b, 0x29
        /*0022*/ 	.byte	0x20, 0x3d, 0x3d, 0x20, 0x30, 0x00
	.type		$str$27,@object
	.size		$str$27,($str$23 - $str$27)
$str$27:
        /*0028*/ 	.byte	0x2f, 0x74, 0x6d, 0x70, 0x2f, 0x63, 0x75, 0x74, 0x6c, 0x61, 0x73, 0x73, 0x5f, 0x73, 0x77, 0x65
        /*0038*/ 	.byte	0x65, 0x70, 0x5f, 0x73, 0x72, 0x63, 0x2f, 0x69, 0x6e, 0x63, 0x6c, 0x75, 0x64, 0x65, 0x2f, 0x63
        /*0048*/ 	.byte	0x75, 0x74, 0x65, 0x2f, 0x70, 0x6f, 0x69, 0x6e, 0x74, 0x65, 0x72, 0x5f, 0x66, 0x6c, 0x61, 0x67
        /*0058*/ 	.byte	0x67, 0x65, 0x64, 0x2e, 0x68, 0x70, 0x70, 0x00
	.type		$str$23,@object
	.size		$str$23,(__unnamed_2 - $str$23)
$str$23:
        /*0060*/ 	.byte	0x2f, 0x74, 0x6d, 0x70, 0x2f, 0x63, 0x75, 0x74, 0x6c, 0x61, 0x73, 0x73, 0x5f, 0x73, 0x77, 0x65
        /*0070*/ 	.byte	0x65, 0x70, 0x5f, 0x73, 0x72, 0x63, 0x2f, 0x69, 0x6e, 0x63, 0x6c, 0x75, 0x64, 0x65, 0x2f, 0x63
        /*0080*/ 	.byte	0x75, 0x74, 0x6c, 0x61, 0x73, 0x73, 0x2f, 0x67, 0x65, 0x6d, 0x6d, 0x2f, 0x63, 0x6f, 0x6c, 0x6c
        /*0090*/ 	.byte	0x65, 0x63, 0x74, 0x69, 0x76, 0x65, 0x2f, 0x73, 0x6d, 0x39, 0x30, 0x5f, 0x6d, 0x6d, 0x61, 0x5f
        /*00a0*/ 	.byte	0x74, 0x6d, 0x61, 0x5f, 0x67, 0x6d, 0x6d, 0x61, 0x5f, 0x73, 0x73, 0x5f, 0x77, 0x61, 0x72, 0x70
        /*00b0*/ 	.byte	0x73, 0x70, 0x65, 0x63, 0x69, 0x61, 0x6c, 0x69, 0x7a, 0x65, 0x64, 0x2e, 0x68, 0x70, 0x70, 0x00
	.type		__unnamed_2,@object
	.size		__unnamed_2,(__unnamed_1 - __unnamed_2)
__unnamed_2:
        /*00c0*/ 	.byte	0x61, 0x75, 0x74, 0x6f, 0x20, 0x63, 0x75, 0x74, 0x65, 0x3a, 0x3a, 0x61, 0x73, 0x5f, 0x70, 0x6f
        /* <DEDUP_REMOVED lines=27> */
        /*0280*/ 	.byte	0x36, 0x3e, 0x3e, 0x3e, 0x3e, 0x3e, 0x5d, 0x00
	.type		__unnamed_1,@object
	.size		__unnamed_1,(.L_0 - __unnamed_1)
__unnamed_1:
        /* <DEDUP_REMOVED lines=180> */
        /*0dc8*/ 	.byte	0x65, 0x3a, 0x3a, 0x69, 0x64, 0x65, 0x6e, 0x74, 0x69, 0x74, 0x79, 0x5d, 0x00
.L_0:


//--------------------- .nv.shared._ZN7cutlass13device_kernelINS_4gemm6kernel13GemmUniversalIN4cute5tupleIJiiiiEEENS1_10collective13CollectiveMmaINS1_34MainloopSm90TmaGmmaWarpSpecializedILi4ENS5_IJNS4_1CILi1EEESB_SB_EEENS1_35KernelTmaWarpSpecializedCooperativeEEENS5_IJNSA_ILi256EEENSA_ILi128EEENSA_ILi64EEEEEENS_6half_tENS5_IJlSB_lEEESJ_SK_NS4_8TiledMMAINS4_8MMA_AtomIJNS4_4SM904GMMA26MMA_64x128x16_F32F16F16_SSILNSO_5MajorE0ELSQ_0ELNSO_7ScaleInE1ELSR_1EEEEEENS4_6LayoutINS5_IJNSA_ILi2EEESB_SB_EEENS5_IJSB_NSA_ILi0EEESX_EEEEENS5_IJNS4_10UnderscoreES10_S10_EEEEENS4_13SM90_TMA_LOADENS4_14ComposedLayoutINS4_7SwizzleILi3ELi4ELi3EEENS4_18smem_ptr_flag_bitsILi16EEENSU_INS5_IJNSA_ILi8EEESH_EEENS5_IJSH_SB_EEEEEEEvNS4_8identityES13_S1D_vS1E_EENS_8epilogue10collective18CollectiveEpilogueINS1G_22Sm90TmaWarpSpecializedILi4ELi2ELi16ELb1ELb0EEEJSI_NS5_IJSG_NSA_ILi32EEEEEESJ_SK_SJ_SK_NS1G_6fusion15FusionCallbacksIS1K_NS1N_13LinCombEltActINS1G_6thread4ReLuESJ_fSJ_fLNS_15FloatRoundStyleE2EEESI_S1M_JEEES13_NS14_INS15_ILi2ELi4ELi3EEES18_NSU_INS5_IJS19_S1L_EEENS5_IJS1L_SB_EEEEEEENS4_17SM75_U32x4_LDSM_NENS4_14SM90_TMA_STOREES1Z_NS4_17SM90_U32x4_STSM_NENS4_9Copy_AtomIJS22_SJ_EEEvEEEvvEEEEvNT_6ParamsE --------------------------
	.section	.nv.shared._ZN7cutlass13device_kernelINS_4gemm6kernel13GemmUniversalIN4cute5tupleIJiiiiEEENS1_10collective13CollectiveMmaINS1_34MainloopSm90TmaGmmaWarpSpecializedILi4ENS5_IJNS4_1CILi1EEESB_SB_EEENS1_35KernelTmaWarpSpecializedCooperativeEEENS5_IJNSA_ILi256EEENSA_ILi128EEENSA_ILi64EEEEEENS_6half_tENS5_IJlSB_lEEESJ_SK_NS4_8TiledMMAINS4_8MMA_AtomIJNS4_4SM904GMMA26MMA_64x128x16_F32F16F16_SSILNSO_5MajorE0ELSQ_0ELNSO_7ScaleInE1ELSR_1EEEEEENS4_6LayoutINS5_IJNSA_ILi2EEESB_SB_EEENS5_IJSB_NSA_ILi0EEESX_EEEEENS5_IJNS4_10UnderscoreES10_S10_EEEEENS4_13SM90_TMA_LOADENS4_14ComposedLayoutINS4_7SwizzleILi3ELi4ELi3EEENS4_18smem_ptr_flag_bitsILi16EEENSU_INS5_IJNSA_ILi8EEESH_EEENS5_IJSH_SB_EEEEEEEvNS4_8identityES13_S1D_vS1E_EENS_8epilogue10collective18CollectiveEpilogueINS1G_22Sm90TmaWarpSpecializedILi4ELi2ELi16ELb1ELb0EEEJSI_NS5_IJSG_NSA_ILi32EEEEEESJ_SK_SJ_SK_NS1G_6fusion15FusionCallbacksIS1K_NS1N_13LinCombEltActINS1G_6thread4ReLuESJ_fSJ_fLNS_15FloatRoundStyleE2EEESI_S1M_JEEES13_NS14_INS15_ILi2ELi4ELi3EEES18_NSU_INS5_IJS19_S1L_EEENS5_IJS1L_SB_EEEEEEENS4_17SM75_U32x4_LDSM_NENS4_14SM90_TMA_STOREES1Z_NS4_17SM90_U32x4_STSM_NENS4_9Copy_AtomIJS22_SJ_EEEvEEEvvEEEEvNT_6ParamsE,"aw",@nobits
	.sectionflags	@""
	.align	16
	.zero		1024


//--------------------- .nv.shared.reserved.0     --------------------------
	.section	.nv.shared.reserved.0,"aw",@nobits
	.weak		__nv_reservedSMEM_offset_0_alias
	.size		__nv_reservedSMEM_offset_0_alias, 0, 0
	.other		__nv_reservedSMEM_offset_0_alias,@"STO_CUDA_RESERVED_SHARED STV_DEFAULT"
__nv_reservedSMEM_offset_0_alias:
	.zero		0


//--------------------- .nv.global                --------------------------
	.section	.nv.global,"aw",@nobits
.nv.global:
	.type		_ZN39_INTERNAL_e712de37_4_k_cu_19e87a49_34814cute1_E,@object
	.size		_ZN39_INTERNAL_e712de37_4_k_cu_19e87a49_34814cute1_E,(_ZN39_INTERNAL_e712de37_4_k_cu_19e87a49_34814cuda3std3__45__cpo6cbeginE - _ZN39_INTERNAL_e712de37_4_k_cu_19e87a49_34814cute1_E)
_ZN39_INTERNAL_e712de37_4_k_cu_19e87a49_34814cute1_E:
	.zero		1
	.type		_ZN39_INTERNAL_e712de37_4_k_cu_19e87a49_34814cuda3std3__45__cpo6cbeginE,@object
	.size		_ZN39_INTERNAL_e712de37_4_k_cu_19e87a49_34814cuda3std3__45__cpo6cbeginE,(_ZN39_INTERNAL_e712de37_4_k_cu_19e87a49_34814cuda3std3__48in_placeE - _ZN39_INTERNAL_e712de37_4_k_cu_19e87a49_34814cuda3std3__45__cpo6cbeginE)
_ZN39_INTERNAL_e712de37_4_k_cu_19e87a49_34814cuda3std3__45__cpo6cbeginE:
	.zero		1
	.type		_ZN39_INTERNAL_e712de37_4_k_cu_19e87a49_34814cuda3std3__48in_placeE,@object
	.size		_ZN39_INTERNAL_e712de37_4_k_cu_19e87a49_34814cuda3std3__48in_placeE,(_ZN39_INTERNAL_e712de37_4_k_cu_19e87a49_34814cuda3std6ranges3__45__cpo9iter_moveE - _ZN39_INTERNAL_e712de37_4_k_cu_19e87a49_34814cuda3std3__48in_placeE)
_ZN39_INTERNAL_e712de37_4_k_cu_19e87a49_34814cuda3std3__48in_placeE:
	.zero		1
	.type		_ZN39_INTERNAL_e712de37_4_k_cu_19e87a49_34814cuda3std6ranges3__45__cpo9iter_moveE,@object
	.size		_ZN39_INTERNAL_e712de37_4_k_cu_19e87a49_34814cuda3std6ranges3__45__cpo9iter_moveE,(_ZN39_INTERNAL_e712de37_4_k_cu_19e87a49_34814cuda3std3__45__cpo5beginE - _ZN39_INTERNAL_e712de37_4_k_cu_19e87a49_34814cuda3std6ranges3__45__cpo9iter_moveE)
_ZN39_INTERNAL_e712de37_4_k_cu_19e87a49_34814cuda3std6ranges3__45__cpo9iter_moveE:
	.zero		1
	.type		_ZN39_INTERNAL_e712de37_4_k_cu_19e87a49_34814cuda3std3__45__cpo5beginE,@object
	.size		_ZN39_INTERNAL_e712de37_4_k_cu_19e87a49_34814cuda3std3__45__cpo5beginE,(_ZN39_INTERNAL_e712de37_4_k_cu_19e87a49_34814cuda3std3__441_GLOBAL__N__e712de37_4_k_cu_19e87a49_34816ignoreE - _ZN39_INTERNAL_e712de37_4_k_cu_19e87a49_34814cuda3std3__45__cpo5beginE)
_ZN39_INTERNAL_e712de37_4_k_cu_19e87a49_34814cuda3std3__45__cpo5beginE:
	.zero		1
	.type		_ZN39_INTERNAL_e712de37_4_k_cu_19e87a49_34814cuda3std3__441_GLOBAL__N__e712de37_4_k_cu_19e87a49_34816ignoreE,@object
	.size		_ZN39_INTERNAL_e712de37_4_k_cu_19e87a49_34814cuda3std3__441_GLOBAL__N__e712de37_4_k_cu_19e87a49_34816ignoreE,(_ZN39_INTERNAL_e712de37_4_k_cu_19e87a49_34814cute7productE - _ZN39_INTERNAL_e712de37_4_k_cu_19e87a49_34814cuda3std3__441_GLOBAL__N__e712de37_4_k_cu_19e87a49_34816ignoreE)
_ZN39_INTERNAL_e712de37_4_k_cu_19e87a49_34814cuda3std3__441_GLOBAL__N__e712de37_4_k_cu_19e87a49_34816ignoreE:
	.zero		1
	.type		_ZN39_INTERNAL_e712de37_4_k_cu_19e87a49_34814cute7productE,@object
	.size		_ZN39_INTERNAL_e712de37_4_k_cu_19e87a49_34814cute7productE,(_ZN39_INTERNAL_e712de37_4_k_cu_19e87a49_34814cuda3std3__45__cpo3endE - _ZN39_INTERNAL_e712de37_4_k_cu_19e87a49_34814cute7productE)
_ZN39_INTERNAL_e712de37_4_k_cu_19e87a49_34814cute7productE:
	.zero		1
	.type		_ZN39_INTERNAL_e712de37_4_k_cu_19e87a49_34814cuda3std3__45__cpo3endE,@object
	.size		_ZN39_INTERNAL_e712de37_4_k_cu_19e87a49_34814cuda3std3__45__cpo3endE,(_ZN39_INTERNAL_e712de37_4_k_cu_19e87a49_34814cuda3std3__419piecewise_constructE - _ZN39_INTERNAL_e712de37_4_k_cu_19e87a49_34814cuda3std3__45__cpo3endE)
_ZN39_INTERNAL_e712de37_4_k_cu_19e87a49_34814cuda3std3__45__cpo3endE:
	.zero		1
	.type		_ZN39_INTERNAL_e712de37_4_k_cu_19e87a49_34814cuda3std3__419piecewise_constructE,@object
	.size		_ZN39_INTERNAL_e712de37_4_k_cu_19e87a49_34814cuda3std3__419piecewise_constructE,(_ZN39_INTERNAL_e712de37_4_k_cu_19e87a49_34814cuda3std3__45__cpo4cendE - _ZN39_INTERNAL_e712de37_4_k_cu_19e87a49_34814cuda3std3__419piecewise_constructE)
_ZN39_INTERNAL_e712de37_4_k_cu_19e87a49_34814cuda3std3__419piecewise_constructE:
	.zero		1
	.type		_ZN39_INTERNAL_e712de37_4_k_cu_19e87a49_34814cuda3std3__45__cpo4cendE,@object
	.size		_ZN39_INTERNAL_e712de37_4_k_cu_19e87a49_34814cuda3std3__45__cpo4cendE,(_ZN39_INTERNAL_e712de37_4_k_cu_19e87a49_34814cuda3std6ranges3__45__cpo4swapE - _ZN39_INTERNAL_e712de37_4_k_cu_19e87a49_34814cuda3std3__45__cpo4cendE)
_ZN39_INTERNAL_e712de37_4_k_cu_19e87a49_34814cuda3std3__45__cpo4cendE:
	.zero		1
	.type		_ZN39_INTERNAL_e712de37_4_k_cu_19e87a49_34814cuda3std6ranges3__45__cpo4swapE,@object
	.size		_ZN39_INTERNAL_e712de37_4_k_cu_19e87a49_34814cuda3std6ranges3__45__cpo4swapE,(.L_9 - _ZN39_INTERNAL_e712de37_4_k_cu_19e87a49_34814cuda3std6ranges3__45__cpo4swapE)
_ZN39_INTERNAL_e712de37_4_k_cu_19e87a49_34814cuda3std6ranges3__45__cpo4swapE:
	.zero		1
.L_9:


//--------------------- .nv.constant0._ZN7cutlass13device_kernelINS_4gemm6kernel13GemmUniversalIN4cute5tupleIJiiiiEEENS1_10collective13CollectiveMmaINS1_34MainloopSm90TmaGmmaWarpSpecializedILi4ENS5_IJNS4_1CILi1EEESB_SB_EEENS1_35KernelTmaWarpSpecializedCooperativeEEENS5_IJNSA_ILi256EEENSA_ILi128EEENSA_ILi64EEEEEENS_6half_tENS5_IJlSB_lEEESJ_SK_NS4_8TiledMMAINS4_8MMA_AtomIJNS4_4SM904GMMA26MMA_64x128x16_F32F16F16_SSILNSO_5MajorE0ELSQ_0ELNSO_7ScaleInE1ELSR_1EEEEEENS4_6LayoutINS5_IJNSA_ILi2EEESB_SB_EEENS5_IJSB_NSA_ILi0EEESX_EEEEENS5_IJNS4_10UnderscoreES10_S10_EEEEENS4_13SM90_TMA_LOADENS4_14ComposedLayoutINS4_7SwizzleILi3ELi4ELi3EEENS4_18smem_ptr_flag_bitsILi16EEENSU_INS5_IJNSA_ILi8EEESH_EEENS5_IJSH_SB_EEEEEEEvNS4_8identityES13_S1D_vS1E_EENS_8epilogue10collective18CollectiveEpilogueINS1G_22Sm90TmaWarpSpecializedILi4ELi2ELi16ELb1ELb0EEEJSI_NS5_IJSG_NSA_ILi32EEEEEESJ_SK_SJ_SK_NS1G_6fusion15FusionCallbacksIS1K_NS1N_13LinCombEltActINS1G_6thread4ReLuESJ_fSJ_fLNS_15FloatRoundStyleE2EEESI_S1M_JEEES13_NS14_INS15_ILi2ELi4ELi3EEES18_NSU_INS5_IJS19_S1L_EEENS5_IJS1L_SB_EEEEEEENS4_17SM75_U32x4_LDSM_NENS4_14SM90_TMA_STOREES1Z_NS4_17SM90_U32x4_STSM_NENS4_9Copy_AtomIJS22_SJ_EEEvEEEvvEEEEvNT_6ParamsE --------------------------
	.section	.nv.constant0._ZN7cutlass13device_kernelINS_4gemm6kernel13GemmUniversalIN4cute5tupleIJiiiiEEENS1_10collective13CollectiveMmaINS1_34MainloopSm90TmaGmmaWarpSpecializedILi4ENS5_IJNS4_1CILi1EEESB_SB_EEENS1_35KernelTmaWarpSpecializedCooperativeEEENS5_IJNSA_ILi256EEENSA_ILi128EEENSA_ILi64EEEEEENS_6half_tENS5_IJlSB_lEEESJ_SK_NS4_8TiledMMAINS4_8MMA_AtomIJNS4_4SM904GMMA26MMA_64x128x16_F32F16F16_SSILNSO_5MajorE0ELSQ_0ELNSO_7ScaleInE1ELSR_1EEEEEENS4_6LayoutINS5_IJNSA_ILi2EEESB_SB_EEENS5_IJSB_NSA_ILi0EEESX_EEEEENS5_IJNS4_10UnderscoreES10_S10_EEEEENS4_13SM90_TMA_LOADENS4_14ComposedLayoutINS4_7SwizzleILi3ELi4ELi3EEENS4_18smem_ptr_flag_bitsILi16EEENSU_INS5_IJNSA_ILi8EEESH_EEENS5_IJSH_SB_EEEEEEEvNS4_8identityES13_S1D_vS1E_EENS_8epilogue10collective18CollectiveEpilogueINS1G_22Sm90TmaWarpSpecializedILi4ELi2ELi16ELb1ELb0EEEJSI_NS5_IJSG_NSA_ILi32EEEEEESJ_SK_SJ_SK_NS1G_6fusion15FusionCallbacksIS1K_NS1N_13LinCombEltActINS1G_6thread4ReLuESJ_fSJ_fLNS_15FloatRoundStyleE2EEESI_S1M_JEEES13_NS14_INS15_ILi2ELi4ELi3EEES18_NSU_INS5_IJS19_S1L_EEENS5_IJS1L_SB_EEEEEEENS4_17SM75_U32x4_LDSM_NENS4_14SM90_TMA_STOREES1Z_NS4_17SM90_U32x4_STSM_NENS4_9Copy_AtomIJS22_SJ_EEEvEEEvvEEEEvNT_6ParamsE,"a",@progbits
	.sectionflags	@""
	.align	4
.nv.constant0._ZN7cutlass13device_kernelINS_4gemm6kernel13GemmUniversalIN4cute5tupleIJiiiiEEENS1_10collective13CollectiveMmaINS1_34MainloopSm90TmaGmmaWarpSpecializedILi4ENS5_IJNS4_1CILi1EEESB_SB_EEENS1_35KernelTmaWarpSpecializedCooperativeEEENS5_IJNSA_ILi256EEENSA_ILi128EEENSA_ILi64EEEEEENS_6half_tENS5_IJlSB_lEEESJ_SK_NS4_8TiledMMAINS4_8MMA_AtomIJNS4_4SM904GMMA26MMA_64x128x16_F32F16F16_SSILNSO_5MajorE0ELSQ_0ELNSO_7ScaleInE1ELSR_1EEEEEENS4_6LayoutINS5_IJNSA_ILi2EEESB_SB_EEENS5_IJSB_NSA_ILi0EEESX_EEEEENS5_IJNS4_10UnderscoreES10_S10_EEEEENS4_13SM90_TMA_LOADENS4_14ComposedLayoutINS4_7SwizzleILi3ELi4ELi3EEENS4_18smem_ptr_flag_bitsILi16EEENSU_INS5_IJNSA_ILi8EEESH_EEENS5_IJSH_SB_EEEEEEEvNS4_8identityES13_S1D_vS1E_EENS_8epilogue10collective18CollectiveEpilogueINS1G_22Sm90TmaWarpSpecializedILi4ELi2ELi16ELb1ELb0EEEJSI_NS5_IJSG_NSA_ILi32EEEEEESJ_SK_SJ_SK_NS1G_6fusion15FusionCallbacksIS1K_NS1N_13LinCombEltActINS1G_6thread4ReLuESJ_fSJ_fLNS_15FloatRoundStyleE2EEESI_S1M_JEEES13_NS14_INS15_ILi2ELi4ELi3EEES18_NSU_INS5_IJS19_S1L_EEENS5_IJS1L_SB_EEEEEEENS4_17SM75_U32x4_LDSM_NENS4_14SM90_TMA_STOREES1Z_NS4_17SM90_U32x4_STSM_NENS4_9Copy_AtomIJS22_SJ_EEEvEEEvvEEEEvNT_6ParamsE:
	.zero		2432


//--------------------- SYMBOLS --------------------------

	.type		.nv.reservedSmem.offset0,@object
	.size		.nv.reservedSmem.offset0,0x4
	.type		__assertfail,@function
